//
// Generated by NVIDIA NVVM Compiler
//
// Compiler Build ID: CL-36424714
// Cuda compilation tools, release 13.0, V13.0.88
// Based on NVVM 20.0.0
//

.version 9.0
.target sm_100
.address_size 64

	// .globl	_Z10matrixNormPfS_i

.visible .entry _Z10matrixNormPfS_i(
	.param .u64 .ptr .align 1 _Z10matrixNormPfS_i_param_0,
	.param .u64 .ptr .align 1 _Z10matrixNormPfS_i_param_1,
	.param .u32 _Z10matrixNormPfS_i_param_2
)
{
	.reg .pred 	%p<67>;
	.reg .b32 	%r<183>;
	.reg .b32 	%f<342>;
	.reg .b64 	%rd<102>;

	ld.param.u64 	%rd8, [_Z10matrixNormPfS_i_param_0];
	ld.param.u64 	%rd9, [_Z10matrixNormPfS_i_param_1];
	ld.param.u32 	%r77, [_Z10matrixNormPfS_i_param_2];
	cvta.to.global.u64 	%rd1, %rd9;
	cvta.to.global.u64 	%rd2, %rd8;
	mov.u32 	%r78, %ctaid.x;
	mov.u32 	%r79, %ntid.x;
	mul.lo.s32 	%r1, %r78, %r79;
	mov.u32 	%r2, %tid.x;
	add.s32 	%r3, %r1, %r2;
	setp.ge.s32 	%p1, %r3, %r77;
	@%p1 bra 	$L__BB0_91;
	setp.lt.s32 	%p2, %r77, 1;
	mov.f32 	%f334, 0f00000000;
	@%p2 bra 	$L__BB0_14;
	mul.lo.s32 	%r4, %r77, %r3;
	add.s32 	%r81, %r77, -1;
	and.b32  	%r5, %r77, 15;
	setp.lt.u32 	%p3, %r81, 15;
	mov.b32 	%r162, 0;
	mov.f32 	%f334, 0f00000000;
	@%p3 bra 	$L__BB0_5;
	and.b32  	%r162, %r77, 2147483632;
	neg.s32 	%r160, %r162;
	add.s64 	%rd3, %rd2, 32;
	mov.f32 	%f334, 0f00000000;
	mov.u32 	%r159, %r4;
$L__BB0_4:
	.pragma "nounroll";
	mul.wide.s32 	%rd10, %r159, 4;
	add.s64 	%rd11, %rd3, %rd10;
	ld.global.f32 	%f46, [%rd11+-32];
	add.f32 	%f47, %f334, %f46;
	ld.global.f32 	%f48, [%rd11+-28];
	add.f32 	%f49, %f47, %f48;
	ld.global.f32 	%f50, [%rd11+-24];
	add.f32 	%f51, %f49, %f50;
	ld.global.f32 	%f52, [%rd11+-20];
	add.f32 	%f53, %f51, %f52;
	ld.global.f32 	%f54, [%rd11+-16];
	add.f32 	%f55, %f53, %f54;
	ld.global.f32 	%f56, [%rd11+-12];
	add.f32 	%f57, %f55, %f56;
	ld.global.f32 	%f58, [%rd11+-8];
	add.f32 	%f59, %f57, %f58;
	ld.global.f32 	%f60, [%rd11+-4];
	add.f32 	%f61, %f59, %f60;
	ld.global.f32 	%f62, [%rd11];
	add.f32 	%f63, %f61, %f62;
	ld.global.f32 	%f64, [%rd11+4];
	add.f32 	%f65, %f63, %f64;
	ld.global.f32 	%f66, [%rd11+8];
	add.f32 	%f67, %f65, %f66;
	ld.global.f32 	%f68, [%rd11+12];
	add.f32 	%f69, %f67, %f68;
	ld.global.f32 	%f70, [%rd11+16];
	add.f32 	%f71, %f69, %f70;
	ld.global.f32 	%f72, [%rd11+20];
	add.f32 	%f73, %f71, %f72;
	ld.global.f32 	%f74, [%rd11+24];
	add.f32 	%f75, %f73, %f74;
	ld.global.f32 	%f76, [%rd11+28];
	add.f32 	%f334, %f75, %f76;
	add.s32 	%r160, %r160, 16;
	add.s32 	%r159, %r159, 16;
	setp.ne.s32 	%p4, %r160, 0;
	@%p4 bra 	$L__BB0_4;
$L__BB0_5:
	setp.eq.s32 	%p5, %r5, 0;
	@%p5 bra 	$L__BB0_14;
	and.b32  	%r13, %r77, 7;
	setp.lt.u32 	%p6, %r5, 8;
	@%p6 bra 	$L__BB0_8;
	add.s32 	%r82, %r162, %r4;
	mul.wide.s32 	%rd12, %r82, 4;
	add.s64 	%rd13, %rd2, %rd12;
	ld.global.f32 	%f78, [%rd13];
	add.f32 	%f79, %f334, %f78;
	ld.global.f32 	%f80, [%rd13+4];
	add.f32 	%f81, %f79, %f80;
	ld.global.f32 	%f82, [%rd13+8];
	add.f32 	%f83, %f81, %f82;
	ld.global.f32 	%f84, [%rd13+12];
	add.f32 	%f85, %f83, %f84;
	ld.global.f32 	%f86, [%rd13+16];
	add.f32 	%f87, %f85, %f86;
	ld.global.f32 	%f88, [%rd13+20];
	add.f32 	%f89, %f87, %f88;
	ld.global.f32 	%f90, [%rd13+24];
	add.f32 	%f91, %f89, %f90;
	ld.global.f32 	%f92, [%rd13+28];
	add.f32 	%f334, %f91, %f92;
	add.s32 	%r162, %r162, 8;
$L__BB0_8:
	setp.eq.s32 	%p7, %r13, 0;
	@%p7 bra 	$L__BB0_14;
	and.b32  	%r16, %r77, 3;
	setp.lt.u32 	%p8, %r13, 4;
	@%p8 bra 	$L__BB0_11;
	add.s32 	%r83, %r162, %r4;
	mul.wide.s32 	%rd14, %r83, 4;
	add.s64 	%rd15, %rd2, %rd14;
	ld.global.f32 	%f94, [%rd15];
	add.f32 	%f95, %f334, %f94;
	ld.global.f32 	%f96, [%rd15+4];
	add.f32 	%f97, %f95, %f96;
	ld.global.f32 	%f98, [%rd15+8];
	add.f32 	%f99, %f97, %f98;
	ld.global.f32 	%f100, [%rd15+12];
	add.f32 	%f334, %f99, %f100;
	add.s32 	%r162, %r162, 4;
$L__BB0_11:
	setp.eq.s32 	%p9, %r16, 0;
	@%p9 bra 	$L__BB0_14;
	add.s32 	%r165, %r162, %r4;
	neg.s32 	%r164, %r16;
$L__BB0_13:
	.pragma "nounroll";
	mul.wide.s32 	%rd16, %r165, 4;
	add.s64 	%rd17, %rd2, %rd16;
	ld.global.f32 	%f101, [%rd17];
	add.f32 	%f334, %f334, %f101;
	add.s32 	%r165, %r165, 1;
	add.s32 	%r164, %r164, 1;
	setp.ne.s32 	%p10, %r164, 0;
	@%p10 bra 	$L__BB0_13;
$L__BB0_14:
	setp.lt.s32 	%p11, %r77, 1;
	cvt.rn.f32.s32 	%f14, %r77;
	div.rn.f32 	%f15, %f334, %f14;
	bar.sync 	0;
	mov.f32 	%f338, 0f00000000;
	@%p11 bra 	$L__BB0_35;
	mul.lo.s32 	%r25, %r77, %r3;
	setp.eq.s32 	%p12, %r77, 1;
	mov.b32 	%r168, 0;
	mov.f32 	%f338, 0f00000000;
	@%p12 bra 	$L__BB0_28;
	and.b32  	%r168, %r77, 2147483646;
	neg.s32 	%r167, %r168;
	add.s64 	%rd4, %rd2, 4;
	mov.f32 	%f338, 0f00000000;
	mov.u32 	%r166, %r25;
$L__BB0_17:
	mul.wide.s32 	%rd18, %r166, 4;
	add.s64 	%rd5, %rd4, %rd18;
	ld.global.f32 	%f107, [%rd5+-4];
	sub.f32 	%f17, %f107, %f15;
	abs.f32 	%f18, %f17;
	setp.eq.f32 	%p13, %f17, 0f3F800000;
	mov.f32 	%f336, 0f3F800000;
	@%p13 bra 	$L__BB0_22;
	setp.num.f32 	%p14, %f18, %f18;
	@%p14 bra 	$L__BB0_20;
	mov.f32 	%f163, 0f40000000;
	add.rn.f32 	%f336, %f17, %f163;
	bra.uni 	$L__BB0_22;
$L__BB0_20:
	setp.lt.f32 	%p15, %f18, 0f00800000;
	mul.f32 	%f108, %f18, 0f4B800000;
	selp.f32 	%f109, %f108, %f18, %p15;
	mov.b32 	%r85, %f109;
	add.s32 	%r86, %r85, -1060439283;
	and.b32  	%r87, %r86, -8388608;
	sub.s32 	%r88, %r85, %r87;
	mov.b32 	%f110, %r88;
	cvt.rn.f32.s32 	%f111, %r87;
	selp.f32 	%f112, 0fC1C00000, 0f00000000, %p15;
	fma.rn.f32 	%f113, %f111, 0f34000000, %f112;
	add.f32 	%f114, %f110, 0fBF800000;
	add.f32 	%f115, %f110, 0f3F800000;
	rcp.approx.ftz.f32 	%f116, %f115;
	add.f32 	%f117, %f114, %f114;
	mul.f32 	%f118, %f117, %f116;
	mul.f32 	%f119, %f118, %f118;
	neg.f32 	%f120, %f118;
	sub.f32 	%f121, %f114, %f118;
	add.f32 	%f122, %f121, %f121;
	fma.rn.f32 	%f123, %f120, %f114, %f122;
	mul.rn.f32 	%f124, %f116, %f123;
	fma.rn.f32 	%f125, %f119, 0f3A2C32E4, 0f3B52E7DB;
	fma.rn.f32 	%f126, %f125, %f119, 0f3C93BB73;
	fma.rn.f32 	%f127, %f126, %f119, 0f3DF6384F;
	mul.rn.f32 	%f128, %f127, %f119;
	fma.rn.f32 	%f129, %f118, 0f3FB8AA3B, %f113;
	mul.f32 	%f130, %f128, 0f40400000;
	sub.f32 	%f131, %f113, %f129;
	fma.rn.f32 	%f132, %f118, 0f3FB8AA3B, %f131;
	fma.rn.f32 	%f133, %f124, 0f3FB8AA3B, %f132;
	fma.rn.f32 	%f134, %f118, 0f32A55E34, %f133;
	fma.rn.f32 	%f135, %f130, %f124, %f134;
	fma.rn.f32 	%f136, %f128, %f118, %f135;
	add.rn.f32 	%f137, %f129, %f136;
	mov.f32 	%f138, 0f40000000;
	mul.rn.f32 	%f139, %f137, %f138;
	cvt.rni.f32.f32 	%f140, %f139;
	sub.f32 	%f141, %f139, %f140;
	neg.f32 	%f142, %f139;
	fma.rn.f32 	%f143, %f137, 0f40000000, %f142;
	neg.f32 	%f144, %f129;
	add.rn.f32 	%f145, %f137, %f144;
	neg.f32 	%f146, %f145;
	add.rn.f32 	%f147, %f136, %f146;
	fma.rn.f32 	%f148, %f147, 0f40000000, %f143;
	add.f32 	%f149, %f141, %f148;
	setp.gt.f32 	%p16, %f140, 0f00000000;
	selp.b32 	%r89, 0, -2097152000, %p16;
	setp.neu.f32 	%p17, %f17, 0f00000000;
	setp.neu.f32 	%p18, %f18, 0f7F800000;
	setp.lt.f32 	%p19, %f139, 0f00000000;
	selp.f32 	%f150, 0f00000000, 0f7F800000, %p19;
	abs.f32 	%f151, %f139;
	setp.gt.f32 	%p20, %f151, 0f43180000;
	cvt.rzi.s32.f32 	%r90, %f140;
	shl.b32 	%r91, %r90, 23;
	sub.s32 	%r92, %r91, %r89;
	mov.b32 	%f152, %r92;
	add.s32 	%r93, %r89, 2130706432;
	mov.b32 	%f153, %r93;
	fma.rn.f32 	%f154, %f149, 0f391FCB8E, 0f3AAF85ED;
	fma.rn.f32 	%f155, %f154, %f149, 0f3C1D9856;
	fma.rn.f32 	%f156, %f155, %f149, 0f3D6357BB;
	fma.rn.f32 	%f157, %f156, %f149, 0f3E75FDEC;
	fma.rn.f32 	%f158, %f157, %f149, 0f3F317218;
	fma.rn.f32 	%f159, %f158, %f149, 0f3F800000;
	mul.f32 	%f160, %f159, %f153;
	mul.f32 	%f161, %f160, %f152;
	selp.f32 	%f336, %f150, %f161, %p20;
	and.pred  	%p21, %p17, %p18;
	@%p21 bra 	$L__BB0_22;
	add.f32 	%f162, %f17, %f17;
	mov.b32 	%r94, %f162;
	and.b32  	%r95, %r94, 2147483647;
	mov.b32 	%f336, %r95;
$L__BB0_22:
	add.f32 	%f23, %f338, %f336;
	ld.global.f32 	%f165, [%rd5];
	sub.f32 	%f24, %f165, %f15;
	abs.f32 	%f25, %f24;
	setp.eq.f32 	%p22, %f24, 0f3F800000;
	mov.f32 	%f337, 0f3F800000;
	@%p22 bra 	$L__BB0_27;
	setp.nan.f32 	%p23, %f25, %f25;
	@%p23 bra 	$L__BB0_26;
	setp.lt.f32 	%p24, %f25, 0f00800000;
	mul.f32 	%f166, %f25, 0f4B800000;
	selp.f32 	%f167, %f166, %f25, %p24;
	mov.b32 	%r96, %f167;
	add.s32 	%r97, %r96, -1060439283;
	and.b32  	%r98, %r97, -8388608;
	sub.s32 	%r99, %r96, %r98;
	mov.b32 	%f168, %r99;
	cvt.rn.f32.s32 	%f169, %r98;
	selp.f32 	%f170, 0fC1C00000, 0f00000000, %p24;
	fma.rn.f32 	%f171, %f169, 0f34000000, %f170;
	add.f32 	%f172, %f168, 0fBF800000;
	add.f32 	%f173, %f168, 0f3F800000;
	rcp.approx.ftz.f32 	%f174, %f173;
	add.f32 	%f175, %f172, %f172;
	mul.f32 	%f176, %f175, %f174;
	mul.f32 	%f177, %f176, %f176;
	neg.f32 	%f178, %f176;
	sub.f32 	%f179, %f172, %f176;
	add.f32 	%f180, %f179, %f179;
	fma.rn.f32 	%f181, %f178, %f172, %f180;
	mul.rn.f32 	%f182, %f174, %f181;
	fma.rn.f32 	%f183, %f177, 0f3A2C32E4, 0f3B52E7DB;
	fma.rn.f32 	%f184, %f183, %f177, 0f3C93BB73;
	fma.rn.f32 	%f185, %f184, %f177, 0f3DF6384F;
	mul.rn.f32 	%f186, %f185, %f177;
	fma.rn.f32 	%f187, %f176, 0f3FB8AA3B, %f171;
	mul.f32 	%f188, %f186, 0f40400000;
	sub.f32 	%f189, %f171, %f187;
	fma.rn.f32 	%f190, %f176, 0f3FB8AA3B, %f189;
	fma.rn.f32 	%f191, %f182, 0f3FB8AA3B, %f190;
	fma.rn.f32 	%f192, %f176, 0f32A55E34, %f191;
	fma.rn.f32 	%f193, %f188, %f182, %f192;
	fma.rn.f32 	%f194, %f186, %f176, %f193;
	add.rn.f32 	%f195, %f187, %f194;
	mov.f32 	%f196, 0f40000000;
	mul.rn.f32 	%f197, %f195, %f196;
	cvt.rni.f32.f32 	%f198, %f197;
	sub.f32 	%f199, %f197, %f198;
	neg.f32 	%f200, %f197;
	fma.rn.f32 	%f201, %f195, 0f40000000, %f200;
	neg.f32 	%f202, %f187;
	add.rn.f32 	%f203, %f195, %f202;
	neg.f32 	%f204, %f203;
	add.rn.f32 	%f205, %f194, %f204;
	fma.rn.f32 	%f206, %f205, 0f40000000, %f201;
	add.f32 	%f207, %f199, %f206;
	setp.gt.f32 	%p25, %f198, 0f00000000;
	selp.b32 	%r100, 0, -2097152000, %p25;
	setp.neu.f32 	%p26, %f24, 0f00000000;
	setp.neu.f32 	%p27, %f25, 0f7F800000;
	setp.lt.f32 	%p28, %f197, 0f00000000;
	selp.f32 	%f208, 0f00000000, 0f7F800000, %p28;
	abs.f32 	%f209, %f197;
	setp.gt.f32 	%p29, %f209, 0f43180000;
	cvt.rzi.s32.f32 	%r101, %f198;
	shl.b32 	%r102, %r101, 23;
	sub.s32 	%r103, %r102, %r100;
	mov.b32 	%f210, %r103;
	add.s32 	%r104, %r100, 2130706432;
	mov.b32 	%f211, %r104;
	fma.rn.f32 	%f212, %f207, 0f391FCB8E, 0f3AAF85ED;
	fma.rn.f32 	%f213, %f212, %f207, 0f3C1D9856;
	fma.rn.f32 	%f214, %f213, %f207, 0f3D6357BB;
	fma.rn.f32 	%f215, %f214, %f207, 0f3E75FDEC;
	fma.rn.f32 	%f216, %f215, %f207, 0f3F317218;
	fma.rn.f32 	%f217, %f216, %f207, 0f3F800000;
	mul.f32 	%f218, %f217, %f211;
	mul.f32 	%f219, %f218, %f210;
	selp.f32 	%f337, %f208, %f219, %p29;
	and.pred  	%p30, %p26, %p27;
	@%p30 bra 	$L__BB0_27;
	add.f32 	%f220, %f24, %f24;
	mov.b32 	%r105, %f220;
	and.b32  	%r106, %r105, 2147483647;
	mov.b32 	%f337, %r106;
	bra.uni 	$L__BB0_27;
$L__BB0_26:
	mov.f32 	%f221, 0f40000000;
	add.rn.f32 	%f337, %f24, %f221;
$L__BB0_27:
	add.f32 	%f338, %f23, %f337;
	add.s32 	%r167, %r167, 2;
	add.s32 	%r166, %r166, 2;
	setp.ne.s32 	%p31, %r167, 0;
	@%p31 bra 	$L__BB0_17;
$L__BB0_28:
	and.b32  	%r107, %r77, 1;
	setp.eq.b32 	%p32, %r107, 1;
	not.pred 	%p33, %p32;
	@%p33 bra 	$L__BB0_35;
	add.s32 	%r108, %r168, %r25;
	mul.wide.s32 	%rd19, %r108, 4;
	add.s64 	%rd20, %rd2, %rd19;
	ld.global.f32 	%f223, [%rd20];
	sub.f32 	%f33, %f223, %f15;
	abs.f32 	%f34, %f33;
	setp.eq.f32 	%p34, %f33, 0f3F800000;
	mov.f32 	%f340, 0f3F800000;
	@%p34 bra 	$L__BB0_34;
	setp.nan.f32 	%p35, %f34, %f34;
	@%p35 bra 	$L__BB0_33;
	setp.lt.f32 	%p36, %f34, 0f00800000;
	mul.f32 	%f224, %f34, 0f4B800000;
	selp.f32 	%f225, %f224, %f34, %p36;
	mov.b32 	%r109, %f225;
	add.s32 	%r110, %r109, -1060439283;
	and.b32  	%r111, %r110, -8388608;
	sub.s32 	%r112, %r109, %r111;
	mov.b32 	%f226, %r112;
	cvt.rn.f32.s32 	%f227, %r111;
	selp.f32 	%f228, 0fC1C00000, 0f00000000, %p36;
	fma.rn.f32 	%f229, %f227, 0f34000000, %f228;
	add.f32 	%f230, %f226, 0fBF800000;
	add.f32 	%f231, %f226, 0f3F800000;
	rcp.approx.ftz.f32 	%f232, %f231;
	add.f32 	%f233, %f230, %f230;
	mul.f32 	%f234, %f233, %f232;
	mul.f32 	%f235, %f234, %f234;
	neg.f32 	%f236, %f234;
	sub.f32 	%f237, %f230, %f234;
	add.f32 	%f238, %f237, %f237;
	fma.rn.f32 	%f239, %f236, %f230, %f238;
	mul.rn.f32 	%f240, %f232, %f239;
	fma.rn.f32 	%f241, %f235, 0f3A2C32E4, 0f3B52E7DB;
	fma.rn.f32 	%f242, %f241, %f235, 0f3C93BB73;
	fma.rn.f32 	%f243, %f242, %f235, 0f3DF6384F;
	mul.rn.f32 	%f244, %f243, %f235;
	fma.rn.f32 	%f245, %f234, 0f3FB8AA3B, %f229;
	mul.f32 	%f246, %f244, 0f40400000;
	sub.f32 	%f247, %f229, %f245;
	fma.rn.f32 	%f248, %f234, 0f3FB8AA3B, %f247;
	fma.rn.f32 	%f249, %f240, 0f3FB8AA3B, %f248;
	fma.rn.f32 	%f250, %f234, 0f32A55E34, %f249;
	fma.rn.f32 	%f251, %f246, %f240, %f250;
	fma.rn.f32 	%f252, %f244, %f234, %f251;
	add.rn.f32 	%f253, %f245, %f252;
	mov.f32 	%f254, 0f40000000;
	mul.rn.f32 	%f255, %f253, %f254;
	cvt.rni.f32.f32 	%f256, %f255;
	sub.f32 	%f257, %f255, %f256;
	neg.f32 	%f258, %f255;
	fma.rn.f32 	%f259, %f253, 0f40000000, %f258;
	neg.f32 	%f260, %f245;
	add.rn.f32 	%f261, %f253, %f260;
	neg.f32 	%f262, %f261;
	add.rn.f32 	%f263, %f252, %f262;
	fma.rn.f32 	%f264, %f263, 0f40000000, %f259;
	add.f32 	%f265, %f257, %f264;
	setp.gt.f32 	%p37, %f256, 0f00000000;
	selp.b32 	%r113, 0, -2097152000, %p37;
	setp.neu.f32 	%p38, %f33, 0f00000000;
	setp.neu.f32 	%p39, %f34, 0f7F800000;
	setp.lt.f32 	%p40, %f255, 0f00000000;
	selp.f32 	%f266, 0f00000000, 0f7F800000, %p40;
	abs.f32 	%f267, %f255;
	setp.gt.f32 	%p41, %f267, 0f43180000;
	cvt.rzi.s32.f32 	%r114, %f256;
	shl.b32 	%r115, %r114, 23;
	sub.s32 	%r116, %r115, %r113;
	mov.b32 	%f268, %r116;
	add.s32 	%r117, %r113, 2130706432;
	mov.b32 	%f269, %r117;
	fma.rn.f32 	%f270, %f265, 0f391FCB8E, 0f3AAF85ED;
	fma.rn.f32 	%f271, %f270, %f265, 0f3C1D9856;
	fma.rn.f32 	%f272, %f271, %f265, 0f3D6357BB;
	fma.rn.f32 	%f273, %f272, %f265, 0f3E75FDEC;
	fma.rn.f32 	%f274, %f273, %f265, 0f3F317218;
	fma.rn.f32 	%f275, %f274, %f265, 0f3F800000;
	mul.f32 	%f276, %f275, %f269;
	mul.f32 	%f277, %f276, %f268;
	selp.f32 	%f340, %f266, %f277, %p41;
	and.pred  	%p42, %p38, %p39;
	@%p42 bra 	$L__BB0_34;
	add.f32 	%f278, %f33, %f33;
	mov.b32 	%r118, %f278;
	and.b32  	%r119, %r118, 2147483647;
	mov.b32 	%f340, %r119;
	bra.uni 	$L__BB0_34;
$L__BB0_33:
	mov.f32 	%f279, 0f40000000;
	add.rn.f32 	%f340, %f33, %f279;
$L__BB0_34:
	add.f32 	%f338, %f338, %f340;
$L__BB0_35:
	setp.lt.s32 	%p43, %r77, 1;
	div.rn.f32 	%f280, %f338, %f14;
	bar.sync 	0;
	sqrt.rn.f32 	%f41, %f280;
	@%p43 bra 	$L__BB0_91;
	mul.lo.s32 	%r33, %r77, %r3;
	add.s32 	%r121, %r77, -1;
	and.b32  	%r34, %r77, 7;
	setp.lt.u32 	%p44, %r121, 7;
	mov.b32 	%r181, 0;
	@%p44 bra 	$L__BB0_63;
	and.b32  	%r181, %r77, 2147483640;
	neg.s32 	%r178, %r181;
	mad.lo.s32 	%r177, %r77, 7, %r3;
	shl.b32 	%r38, %r77, 3;
	mad.lo.s32 	%r176, %r77, 6, %r3;
	mad.lo.s32 	%r175, %r77, 5, %r3;
	shl.b32 	%r123, %r77, 2;
	add.s32 	%r174, %r3, %r123;
	mad.lo.s32 	%r173, %r77, 3, %r3;
	shl.b32 	%r124, %r77, 1;
	add.s32 	%r172, %r3, %r124;
	add.s32 	%r125, %r2, %r77;
	add.s32 	%r169, %r125, %r1;
	mov.b32 	%r179, 0;
	cvt.s64.s32 	%rd27, %r33;
	mov.u32 	%r170, %r33;
	mov.u32 	%r171, %r3;
$L__BB0_38:
	.pragma "nounroll";
	setp.neu.f32 	%p45, %f41, 0f00000000;
	@%p45 bra 	$L__BB0_40;
	mul.wide.s32 	%rd25, %r171, 4;
	add.s64 	%rd26, %rd1, %rd25;
	mov.b32 	%r126, 0;
	st.global.u32 	[%rd26], %r126;
	bra.uni 	$L__BB0_41;
$L__BB0_40:
	mul.wide.s32 	%rd21, %r170, 4;
	add.s64 	%rd22, %rd2, %rd21;
	ld.global.f32 	%f281, [%rd22];
	sub.f32 	%f282, %f281, %f15;
	div.rn.f32 	%f283, %f282, %f41;
	mul.wide.s32 	%rd23, %r171, 4;
	add.s64 	%rd24, %rd1, %rd23;
	st.global.f32 	[%rd24], %f283;
$L__BB0_41:
	setp.eq.f32 	%p46, %f41, 0f00000000;
	cvt.s64.s32 	%rd28, %r179;
	add.s64 	%rd29, %rd28, %rd27;
	shl.b64 	%rd30, %rd29, 2;
	add.s64 	%rd6, %rd2, %rd30;
	@%p46 bra 	$L__BB0_43;
	ld.global.f32 	%f284, [%rd6+4];
	sub.f32 	%f285, %f284, %f15;
	div.rn.f32 	%f286, %f285, %f41;
	mul.wide.s32 	%rd31, %r169, 4;
	add.s64 	%rd32, %rd1, %rd31;
	st.global.f32 	[%rd32], %f286;
	bra.uni 	$L__BB0_44;
$L__BB0_43:
	mul.wide.s32 	%rd33, %r169, 4;
	add.s64 	%rd34, %rd1, %rd33;
	mov.b32 	%r127, 0;
	st.global.u32 	[%rd34], %r127;
$L__BB0_44:
	@%p46 bra 	$L__BB0_46;
	ld.global.f32 	%f287, [%rd6+8];
	sub.f32 	%f288, %f287, %f15;
	div.rn.f32 	%f289, %f288, %f41;
	mul.wide.s32 	%rd35, %r172, 4;
	add.s64 	%rd36, %rd1, %rd35;
	st.global.f32 	[%rd36], %f289;
	bra.uni 	$L__BB0_47;
$L__BB0_46:
	mul.wide.s32 	%rd37, %r172, 4;
	add.s64 	%rd38, %rd1, %rd37;
	mov.b32 	%r128, 0;
	st.global.u32 	[%rd38], %r128;
$L__BB0_47:
	@%p46 bra 	$L__BB0_49;
	ld.global.f32 	%f290, [%rd6+12];
	sub.f32 	%f291, %f290, %f15;
	div.rn.f32 	%f292, %f291, %f41;
	mul.wide.s32 	%rd39, %r173, 4;
	add.s64 	%rd40, %rd1, %rd39;
	st.global.f32 	[%rd40], %f292;
	bra.uni 	$L__BB0_50;
$L__BB0_49:
	mul.wide.s32 	%rd41, %r173, 4;
	add.s64 	%rd42, %rd1, %rd41;
	mov.b32 	%r129, 0;
	st.global.u32 	[%rd42], %r129;
$L__BB0_50:
	@%p46 bra 	$L__BB0_52;
	ld.global.f32 	%f293, [%rd6+16];
	sub.f32 	%f294, %f293, %f15;
	div.rn.f32 	%f295, %f294, %f41;
	mul.wide.s32 	%rd43, %r174, 4;
	add.s64 	%rd44, %rd1, %rd43;
	st.global.f32 	[%rd44], %f295;
	bra.uni 	$L__BB0_53;
$L__BB0_52:
	mul.wide.s32 	%rd45, %r174, 4;
	add.s64 	%rd46, %rd1, %rd45;
	mov.b32 	%r130, 0;
	st.global.u32 	[%rd46], %r130;
$L__BB0_53:
	@%p46 bra 	$L__BB0_55;
	ld.global.f32 	%f296, [%rd6+20];
	sub.f32 	%f297, %f296, %f15;
	div.rn.f32 	%f298, %f297, %f41;
	mul.wide.s32 	%rd47, %r175, 4;
	add.s64 	%rd48, %rd1, %rd47;
	st.global.f32 	[%rd48], %f298;
	bra.uni 	$L__BB0_56;
$L__BB0_55:
	mul.wide.s32 	%rd49, %r175, 4;
	add.s64 	%rd50, %rd1, %rd49;
	mov.b32 	%r131, 0;
	st.global.u32 	[%rd50], %r131;
$L__BB0_56:
	@%p46 bra 	$L__BB0_58;
	ld.global.f32 	%f299, [%rd6+24];
	sub.f32 	%f300, %f299, %f15;
	div.rn.f32 	%f301, %f300, %f41;
	mul.wide.s32 	%rd51, %r176, 4;
	add.s64 	%rd52, %rd1, %rd51;
	st.global.f32 	[%rd52], %f301;
	bra.uni 	$L__BB0_59;
$L__BB0_58:
	mul.wide.s32 	%rd53, %r176, 4;
	add.s64 	%rd54, %rd1, %rd53;
	mov.b32 	%r132, 0;
	st.global.u32 	[%rd54], %r132;
$L__BB0_59:
	@%p46 bra 	$L__BB0_61;
	ld.global.f32 	%f302, [%rd6+28];
	sub.f32 	%f303, %f302, %f15;
	div.rn.f32 	%f304, %f303, %f41;
	mul.wide.s32 	%rd55, %r177, 4;
	add.s64 	%rd56, %rd1, %rd55;
	st.global.f32 	[%rd56], %f304;
	bra.uni 	$L__BB0_62;
$L__BB0_61:
	mul.wide.s32 	%rd57, %r177, 4;
	add.s64 	%rd58, %rd1, %rd57;
	mov.b32 	%r133, 0;
	st.global.u32 	[%rd58], %r133;
$L__BB0_62:
	add.s32 	%r179, %r179, 8;
	add.s32 	%r178, %r178, 8;
	add.s32 	%r177, %r177, %r38;
	add.s32 	%r176, %r176, %r38;
	add.s32 	%r175, %r175, %r38;
	add.s32 	%r174, %r174, %r38;
	add.s32 	%r173, %r173, %r38;
	add.s32 	%r172, %r172, %r38;
	add.s32 	%r171, %r171, %r38;
	add.s32 	%r170, %r170, 8;
	add.s32 	%r169, %r169, %r38;
	setp.ne.s32 	%p53, %r178, 0;
	@%p53 bra 	$L__BB0_38;
$L__BB0_63:
	setp.eq.s32 	%p54, %r34, 0;
	@%p54 bra 	$L__BB0_91;
	and.b32  	%r68, %r77, 3;
	setp.lt.u32 	%p55, %r34, 4;
	@%p55 bra 	$L__BB0_78;
	setp.eq.f32 	%p56, %f41, 0f00000000;
	@%p56 bra 	$L__BB0_67;
	add.s32 	%r134, %r181, %r33;
	mul.wide.s32 	%rd59, %r134, 4;
	add.s64 	%rd60, %rd2, %rd59;
	ld.global.f32 	%f305, [%rd60];
	sub.f32 	%f306, %f305, %f15;
	div.rn.f32 	%f307, %f306, %f41;
	mad.lo.s32 	%r135, %r181, %r77, %r3;
	mul.wide.s32 	%rd61, %r135, 4;
	add.s64 	%rd62, %rd1, %rd61;
	st.global.f32 	[%rd62], %f307;
	bra.uni 	$L__BB0_68;
$L__BB0_67:
	mad.lo.s32 	%r136, %r181, %r77, %r3;
	mul.wide.s32 	%rd63, %r136, 4;
	add.s64 	%rd64, %rd1, %rd63;
	mov.b32 	%r137, 0;
	st.global.u32 	[%rd64], %r137;
$L__BB0_68:
	setp.eq.f32 	%p57, %f41, 0f00000000;
	add.s32 	%r69, %r181, 1;
	cvt.s64.s32 	%rd65, %r33;
	cvt.u64.u32 	%rd66, %r181;
	add.s64 	%rd67, %rd66, %rd65;
	shl.b64 	%rd68, %rd67, 2;
	add.s64 	%rd7, %rd2, %rd68;
	@%p57 bra 	$L__BB0_70;
	ld.global.f32 	%f308, [%rd7+4];
	sub.f32 	%f309, %f308, %f15;
	div.rn.f32 	%f310, %f309, %f41;
	mad.lo.s32 	%r138, %r69, %r77, %r3;
	mul.wide.s32 	%rd69, %r138, 4;
	add.s64 	%rd70, %rd1, %rd69;
	st.global.f32 	[%rd70], %f310;
	bra.uni 	$L__BB0_71;
$L__BB0_70:
	mad.lo.s32 	%r139, %r69, %r77, %r3;
	mul.wide.s32 	%rd71, %r139, 4;
	add.s64 	%rd72, %rd1, %rd71;
	mov.b32 	%r140, 0;
	st.global.u32 	[%rd72], %r140;
$L__BB0_71:
	setp.eq.f32 	%p58, %f41, 0f00000000;
	add.s32 	%r70, %r181, 2;
	@%p58 bra 	$L__BB0_73;
	ld.global.f32 	%f311, [%rd7+8];
	sub.f32 	%f312, %f311, %f15;
	div.rn.f32 	%f313, %f312, %f41;
	mad.lo.s32 	%r141, %r70, %r77, %r3;
	mul.wide.s32 	%rd73, %r141, 4;
	add.s64 	%rd74, %rd1, %rd73;
	st.global.f32 	[%rd74], %f313;
	bra.uni 	$L__BB0_74;
$L__BB0_73:
	mad.lo.s32 	%r142, %r70, %r77, %r3;
	mul.wide.s32 	%rd75, %r142, 4;
	add.s64 	%rd76, %rd1, %rd75;
	mov.b32 	%r143, 0;
	st.global.u32 	[%rd76], %r143;
$L__BB0_74:
	setp.eq.f32 	%p59, %f41, 0f00000000;
	add.s32 	%r71, %r181, 3;
	@%p59 bra 	$L__BB0_76;
	ld.global.f32 	%f314, [%rd7+12];
	sub.f32 	%f315, %f314, %f15;
	div.rn.f32 	%f316, %f315, %f41;
	mad.lo.s32 	%r144, %r71, %r77, %r3;
	mul.wide.s32 	%rd77, %r144, 4;
	add.s64 	%rd78, %rd1, %rd77;
	st.global.f32 	[%rd78], %f316;
	bra.uni 	$L__BB0_77;
$L__BB0_76:
	mad.lo.s32 	%r145, %r71, %r77, %r3;
	mul.wide.s32 	%rd79, %r145, 4;
	add.s64 	%rd80, %rd1, %rd79;
	mov.b32 	%r146, 0;
	st.global.u32 	[%rd80], %r146;
$L__BB0_77:
	add.s32 	%r181, %r181, 4;
$L__BB0_78:
	setp.eq.s32 	%p60, %r68, 0;
	@%p60 bra 	$L__BB0_91;
	setp.eq.s32 	%p61, %r68, 1;
	@%p61 bra 	$L__BB0_87;
	setp.eq.f32 	%p62, %f41, 0f00000000;
	@%p62 bra 	$L__BB0_82;
	add.s32 	%r147, %r181, %r33;
	mul.wide.s32 	%rd81, %r147, 4;
	add.s64 	%rd82, %rd2, %rd81;
	ld.global.f32 	%f317, [%rd82];
	sub.f32 	%f318, %f317, %f15;
	div.rn.f32 	%f319, %f318, %f41;
	mad.lo.s32 	%r148, %r181, %r77, %r3;
	mul.wide.s32 	%rd83, %r148, 4;
	add.s64 	%rd84, %rd1, %rd83;
	st.global.f32 	[%rd84], %f319;
	bra.uni 	$L__BB0_83;
$L__BB0_82:
	mad.lo.s32 	%r149, %r181, %r77, %r3;
	mul.wide.s32 	%rd85, %r149, 4;
	add.s64 	%rd86, %rd1, %rd85;
	mov.b32 	%r150, 0;
	st.global.u32 	[%rd86], %r150;
$L__BB0_83:
	setp.eq.f32 	%p63, %f41, 0f00000000;
	add.s32 	%r74, %r181, 1;
	@%p63 bra 	$L__BB0_85;
	cvt.s64.s32 	%rd87, %r33;
	cvt.s64.s32 	%rd88, %r181;
	add.s64 	%rd89, %rd88, %rd87;
	shl.b64 	%rd90, %rd89, 2;
	add.s64 	%rd91, %rd2, %rd90;
	ld.global.f32 	%f320, [%rd91+4];
	sub.f32 	%f321, %f320, %f15;
	div.rn.f32 	%f322, %f321, %f41;
	mad.lo.s32 	%r151, %r74, %r77, %r3;
	mul.wide.s32 	%rd92, %r151, 4;
	add.s64 	%rd93, %rd1, %rd92;
	st.global.f32 	[%rd93], %f322;
	bra.uni 	$L__BB0_86;
$L__BB0_85:
	mad.lo.s32 	%r152, %r74, %r77, %r3;
	mul.wide.s32 	%rd94, %r152, 4;
	add.s64 	%rd95, %rd1, %rd94;
	mov.b32 	%r153, 0;
	st.global.u32 	[%rd95], %r153;
$L__BB0_86:
	add.s32 	%r181, %r181, 2;
$L__BB0_87:
	and.b32  	%r154, %r77, 1;
	setp.eq.b32 	%p64, %r154, 1;
	not.pred 	%p65, %p64;
	@%p65 bra 	$L__BB0_91;
	setp.eq.f32 	%p66, %f41, 0f00000000;
	@%p66 bra 	$L__BB0_90;
	add.s32 	%r155, %r181, %r33;
	mul.wide.s32 	%rd96, %r155, 4;
	add.s64 	%rd97, %rd2, %rd96;
	ld.global.f32 	%f323, [%rd97];
	sub.f32 	%f324, %f323, %f15;
	div.rn.f32 	%f325, %f324, %f41;
	mad.lo.s32 	%r156, %r181, %r77, %r3;
	mul.wide.s32 	%rd98, %r156, 4;
	add.s64 	%rd99, %rd1, %rd98;
	st.global.f32 	[%rd99], %f325;
	bra.uni 	$L__BB0_91;
$L__BB0_90:
	mad.lo.s32 	%r157, %r181, %r77, %r3;
	mul.wide.s32 	%rd100, %r157, 4;
	add.s64 	%rd101, %rd1, %rd100;
	mov.b32 	%r158, 0;
	st.global.u32 	[%rd101], %r158;
$L__BB0_91:
	ret;

}


// ===== COMPILED SASS (sm_100) =====

	.target	sm_100

	.elftype	@"ET_EXEC"


//--------------------- .note.nv.tkinfo           --------------------------
	.section	.note.nv.tkinfo,"",@"SHT_NOTE"
	.sectionflags	@"SHF_NOTE_NV_TKINFO"
	.tkinfo
        /*0018*/ 	.word	0x00000002
        /*0030*/ 	.string	""
        /*0030*/ 	.string	"ptxas"
        /*0030*/ 	.string	"Cuda compilation tools, release 13.0, V13.0.88"
        /*0030*/ 	.string	"Build cuda_13.0.r13.0/compiler.36424714_0"
        /*0030*/ 	.string	"-arch sm_100 -m 64 "



//--------------------- .note.nv.cuinfo           --------------------------
	.section	.note.nv.cuinfo,"",@"SHT_NOTE"
	.sectionflags	@"SHF_NOTE_NV_CUINFO"
        /*0018*/ 	.short	0x0002
        /*001a*/ 	.short	0x0064
        /*001c*/ 	.short	0x0082
	.zero		2


//--------------------- .nv.info                  --------------------------
	.section	.nv.info,"",@"SHT_CUDA_INFO"
	.align	4


	//----- nvinfo : EIATTR_REGCOUNT
	.align		4
        /*0000*/ 	.byte	0x04, 0x2f
        /*0002*/ 	.short	(.L_1 - .L_0)
	.align		4
.L_0:
        /*0004*/ 	.word	index@(_Z10matrixNormPfS_i)
        /*0008*/ 	.word	0x00000028


	//----- nvinfo : EIATTR_FRAME_SIZE
	.align		4
.L_1:
        /*000c*/ 	.byte	0x04, 0x11
        /*000e*/ 	.short	(.L_3 - .L_2)
	.align		4
.L_2:
        /*0010*/ 	.word	index@($__internal_1_$__cuda_sm3x_div_rn_noftz_f32_slowpath)
        /*0014*/ 	.word	0x00000000


	//----- nvinfo : EIATTR_FRAME_SIZE
	.align		4
.L_3:
        /*0018*/ 	.byte	0x04, 0x11
        /*001a*/ 	.short	(.L_5 - .L_4)
	.align		4
.L_4:
        /*001c*/ 	.word	index@($__internal_0_$__cuda_sm20_sqrt_rn_f32_slowpath)
        /*0020*/ 	.word	0x00000000


	//----- nvinfo : EIATTR_FRAME_SIZE
	.align		4
.L_5:
        /*0024*/ 	.byte	0x04, 0x11
        /*0026*/ 	.short	(.L_7 - .L_6)
	.align		4
.L_6:
        /*0028*/ 	.word	index@(_Z10matrixNormPfS_i)
        /*002c*/ 	.word	0x00000000


	//----- nvinfo : EIATTR_MIN_STACK_SIZE
	.align		4
.L_7:
        /*0030*/ 	.byte	0x04, 0x12
        /*0032*/ 	.short	(.L_9 - .L_8)
	.align		4
.L_8:
        /*0034*/ 	.word	index@(_Z10matrixNormPfS_i)
        /*0038*/ 	.word	0x00000000
.L_9:


//--------------------- .nv.compat                --------------------------
	.section	.nv.compat,"",@"SHT_CUDA_COMPAT_INFO"
	.align	4
        /*0000*/ 	.byte	0x02, 0x09, 0x00, 0x00, 0x02, 0x02, 0x01, 0x00, 0x02, 0x05, 0x05, 0x00, 0x03, 0x07, 0x01, 0x01
        /*0010*/ 	.byte	0x02, 0x03, 0x00, 0x00, 0x02, 0x06, 0x01, 0x00, 0x04, 0x0b, 0x08, 0x00, 0x01, 0x00, 0x00, 0x00
        /*0020*/ 	.byte	0x00, 0x00, 0x00, 0x00


//--------------------- .nv.info._Z10matrixNormPfS_i --------------------------
	.section	.nv.info._Z10matrixNormPfS_i,"",@"SHT_CUDA_INFO"
	.sectionflags	@""
	.align	4


	//----- nvinfo : EIATTR_CUDA_API_VERSION
	.align		4
        /*0000*/ 	.byte	0x04, 0x37
        /*0002*/ 	.short	(.L_11 - .L_10)
.L_10:
        /*0004*/ 	.word	0x00000082


	//----- nvinfo : EIATTR_KPARAM_INFO
	.align		4
.L_11:
        /*0008*/ 	.byte	0x04, 0x17
        /*000a*/ 	.short	(.L_13 - .L_12)
.L_12:
        /*000c*/ 	.word	0x00000000
        /*0010*/ 	.short	0x0002
        /*0012*/ 	.short	0x0010
        /*0014*/ 	.byte	0x00, 0xf0, 0x11, 0x00


	//----- nvinfo : EIATTR_KPARAM_INFO
	.align		4
.L_13:
        /*0018*/ 	.byte	0x04, 0x17
        /*001a*/ 	.short	(.L_15 - .L_14)
.L_14:
        /*001c*/ 	.word	0x00000000
        /*0020*/ 	.short	0x0001
        /*0022*/ 	.short	0x0008
        /*0024*/ 	.byte	0x00, 0xf5, 0x21, 0x00


	//----- nvinfo : EIATTR_KPARAM_INFO
	.align		4
.L_15:
        /*0028*/ 	.byte	0x04, 0x17
        /*002a*/ 	.short	(.L_17 - .L_16)
.L_16:
        /*002c*/ 	.word	0x00000000
        /*0030*/ 	.short	0x0000
        /*0032*/ 	.short	0x0000
        /*0034*/ 	.byte	0x00, 0xf5, 0x21, 0x00


	//----- nvinfo : EIATTR_SPARSE_MMA_MASK
	.align		4
.L_17:
        /*0038*/ 	.byte	0x03, 0x50
        /*003a*/ 	.short	0x0000


	//----- nvinfo : EIATTR_MAXREG_COUNT
	.align		4
        /*003c*/ 	.byte	0x03, 0x1b
        /*003e*/ 	.short	0x00ff


	//----- nvinfo : EIATTR_NUM_BARRIERS
	.align		4
        /*0040*/ 	.byte	0x02, 0x4c
        /*0042*/ 	.byte	0x01
	.zero		1


	//----- nvinfo : EIATTR_MERCURY_ISA_VERSION
	.align		4
        /*0044*/ 	.byte	0x03, 0x5f
        /*0046*/ 	.short	0x0101


	//----- nvinfo : EIATTR_VRC_CTA_INIT_COUNT
	.align		4
        /*0048*/ 	.byte	0x02, 0x4a
	.zero		1
	.zero		1


	//----- nvinfo : EIATTR_EXIT_INSTR_OFFSETS
	.align		4
        /*004c*/ 	.byte	0x04, 0x1c
        /*004e*/ 	.short	(.L_19 - .L_18)


	//   ....[0]....
.L_18:
        /*0050*/ 	.word	0x00000080


	//   ....[1]....
        /*0054*/ 	.word	0x00001a20


	//   ....[2]....
        /*0058*/ 	.word	0x000029a0


	//   ....[3]....
        /*005c*/ 	.word	0x00003280


	//   ....[4]....
        /*0060*/ 	.word	0x00003770


	//   ....[5]....
        /*0064*/ 	.word	0x00003910


	//   ....[6]....
        /*0068*/ 	.word	0x00003960


	//----- nvinfo : EIATTR_CRS_STACK_SIZE
	.align		4
.L_19:
        /*006c*/ 	.byte	0x04, 0x1e
        /*006e*/ 	.short	(.L_21 - .L_20)
.L_20:
        /*0070*/ 	.word	0x00000000


	//----- nvinfo : EIATTR_CBANK_PARAM_SIZE
	.align		4
.L_21:
        /*0074*/ 	.byte	0x03, 0x19
        /*0076*/ 	.short	0x0014


	//----- nvinfo : EIATTR_PARAM_CBANK
	.align		4
        /*0078*/ 	.byte	0x04, 0x0a
        /*007a*/ 	.short	(.L_23 - .L_22)
	.align		4
.L_22:
        /*007c*/ 	.word	index@(.nv.constant0._Z10matrixNormPfS_i)
        /*0080*/ 	.short	0x0380
        /*0082*/ 	.short	0x0014


	//----- nvinfo : EIATTR_SW_WAR
	.align		4
.L_23:
        /*0084*/ 	.byte	0x04, 0x36
        /*0086*/ 	.short	(.L_25 - .L_24)
.L_24:
        /*0088*/ 	.word	0x00000008
.L_25:


//--------------------- .nv.callgraph             --------------------------
	.section	.nv.callgraph,"",@"SHT_CUDA_CALLGRAPH"
	.align	4
	.sectionentsize	8
	.align		4
        /*0000*/ 	.word	0x00000000
	.align		4
        /*0004*/ 	.word	0xffffffff
	.align		4
        /*0008*/ 	.word	0x00000000
	.align		4
        /*000c*/ 	.word	0xfffffffe
	.align		4
        /*0010*/ 	.word	0x00000000
	.align		4
        /*0014*/ 	.word	0xfffffffd
	.align		4
        /*0018*/ 	.word	0x00000000
	.align		4
        /*001c*/ 	.word	0xfffffffc


//--------------------- .text._Z10matrixNormPfS_i --------------------------
	.section	.text._Z10matrixNormPfS_i,"ax",@progbits
	.align	128
        .global         _Z10matrixNormPfS_i
        .type           _Z10matrixNormPfS_i,@function
        .size           _Z10matrixNormPfS_i,(.L_x_114 - _Z10matrixNormPfS_i)
        .other          _Z10matrixNormPfS_i,@"STO_CUDA_ENTRY STV_DEFAULT"
_Z10matrixNormPfS_i:
.text._Z10matrixNormPfS_i:
[----:B------:R-:W-:Y:S01]  /*0000*/  LDC R1, c[0x0][0x37c] ;  /* 0x0000df00ff017b82 */ /* 0x000fe20000000800 */
[----:B------:R-:W0:Y:S07]  /*0010*/  S2R R7, SR_TID.X ;  /* 0x0000000000077919 */ /* 0x000e2e0000002100 */
[----:B------:R-:W1:Y:S01]  /*0020*/  S2UR UR5, SR_CTAID.X ;  /* 0x00000000000579c3 */ /* 0x000e620000002500 */
[----:B------:R-:W1:Y:S01]  /*0030*/  LDCU UR4, c[0x0][0x360] ;  /* 0x00006c00ff0477ac */ /* 0x000e620008000800 */
[----:B------:R-:W2:Y:S01]  /*0040*/  LDCU UR12, c[0x0][0x390] ;  /* 0x00007200ff0c77ac */ /* 0x000ea20008000800 */
[----:B-1----:R-:W-:-:S06]  /*0050*/  UIMAD UR5, UR5, UR4, URZ ;  /* 0x00000004050572a4 */ /* 0x002fcc000f8e02ff */
[----:B0-----:R-:W-:-:S04]  /*0060*/  IADD3 R0, PT, PT, R7, UR5, RZ ;  /* 0x0000000507007c10 */ /* 0x001fc8000fffe0ff */
[----:B--2---:R-:W-:-:S13]  /*0070*/  ISETP.GE.AND P0, PT, R0, UR12, PT ;  /* 0x0000000c00007c0c */ /* 0x004fda000bf06270 */
[----:B------:R-:W-:Y:S05]  /*0080*/  @P0 EXIT ;  /* 0x000000000000094d */ /* 0x000fea0003800000 */
[----:B------:R-:W-:Y:S01]  /*0090*/  UISETP.GE.AND UP0, UPT, UR12, 0x1, UPT ;  /* 0x000000010c00788c */ /* 0x000fe2000bf06270 */
[----:B------:R-:W-:Y:S01]  /*00a0*/  HFMA2 R18, -RZ, RZ, 0, 0 ;  /* 0x00000000ff127431 */ /* 0x000fe200000001ff */
[----:B------:R-:W0:Y:S07]  /*00b0*/  LDCU.64 UR10, c[0x0][0x358] ;  /* 0x00006b00ff0a77ac */ /* 0x000e2e0008000a00 */
[----:B------:R-:W-:Y:S05]  /*00c0*/  BRA.U !UP0, `(.L_x_0) ;  /* 0x0000000508ac7547 */ /* 0x000fea000b800000 */
[----:B------:R-:W-:Y:S02]  /*00d0*/  UIADD3 UR4, UPT, UPT, UR12, -0x1, URZ ;  /* 0xffffffff0c047890 */ /* 0x000fe4000fffe0ff */
[----:B------:R-:W-:Y:S01]  /*00e0*/  IMAD R2, R0, UR12, RZ ;  /* 0x0000000c00027c24 */ /* 0x000fe2000f8e02ff */
[----:B------:R-:W-:Y:S01]  /*00f0*/  ULOP3.LUT UR8, UR12, 0xf, URZ, 0xc0, !UPT ;  /* 0x0000000f0c087892 */ /* 0x000fe2000f8ec0ff */
[----:B------:R-:W-:Y:S01]  /*0100*/  MOV R18, RZ ;  /* 0x000000ff00127202 */ /* 0x000fe20000000f00 */
[----:B------:R-:W-:Y:S02]  /*0110*/  UISETP.GE.U32.AND UP2, UPT, UR4, 0xf, UPT ;  /* 0x0000000f0400788c */ /* 0x000fe4000bf46070 */
[----:B------:R-:W-:Y:S01]  /*0120*/  UISETP.NE.AND UP1, UPT, UR8, URZ, UPT ;  /* 0x000000ff0800728c */ /* 0x000fe2000bf25270 */
[----:B------:R-:W-:-:S06]  /*0130*/  UMOV UR4, URZ ;  /* 0x000000ff00047c82 */ /* 0x000fcc0008000000 */
[----:B------:R-:W-:Y:S05]  /*0140*/  BRA.U !UP2, `(.L_x_1) ;  /* 0x000000010ab87547 */ /* 0x000fea000b800000 */
[----:B------:R-:W1:Y:S01]  /*0150*/  LDCU.64 UR6, c[0x0][0x380] ;  /* 0x00007000ff0677ac */ /* 0x000e620008000a00 */
[----:B------:R-:W-:Y:S02]  /*0160*/  MOV R18, RZ ;  /* 0x000000ff00127202 */ /* 0x000fe40000000f00 */
[----:B------:R-:W-:Y:S01]  /*0170*/  MOV R3, R2 ;  /* 0x0000000200037202 */ /* 0x000fe20000000f00 */
[----:B------:R-:W-:-:S04]  /*0180*/  ULOP3.LUT UR4, UR12, 0x7ffffff0, URZ, 0xc0, !UPT ;  /* 0x7ffffff00c047892 */ /* 0x000fc8000f8ec0ff */
[----:B------:R-:W-:Y:S02]  /*0190*/  UIADD3 UR9, UPT, UPT, -UR4, URZ, URZ ;  /* 0x000000ff04097290 */ /* 0x000fe4000fffe1ff */
[----:B-1----:R-:W-:-:S04]  /*01a0*/  UIADD3 UR6, UP2, UPT, UR6, 0x20, URZ ;  /* 0x0000002006067890 */ /* 0x002fc8000ff5e0ff */
[----:B------:R-:W-:-:S12]  /*01b0*/  UIADD3.X UR7, UPT, UPT, URZ, UR7, URZ, UP2, !UPT ;  /* 0x00000007ff077290 */ /* 0x000fd800097fe4ff */
.L_x_2:
[----:B------:R-:W-:Y:S02]  /*01c0*/  MOV R4, UR6 ;  /* 0x0000000600047c02 */ /* 0x000fe40008000f00 */
[----:B------:R-:W-:-:S03]  /*01d0*/  MOV R5, UR7 ;  /* 0x0000000700057c02 */ /* 0x000fc60008000f00 */
[----:B------:R-:W-:-:S05]  /*01e0*/  IMAD.WIDE R4, R3, 0x4, R4 ;  /* 0x0000000403047825 */ /* 0x000fca00078e0204 */
[----:B0-----:R-:W2:Y:S04]  /*01f0*/  LDG.E R9, desc[UR10][R4.64+-0x20] ;  /* 0xffffe00a04097981 */ /* 0x001ea8000c1e1900 */
[----:B------:R-:W3:Y:S04]  /*0200*/  LDG.E R6, desc[UR10][R4.64+-0x1c] ;  /* 0xffffe40a04067981 */ /* 0x000ee8000c1e1900 */
[----:B------:R-:W4:Y:S04]  /*0210*/  LDG.E R11, desc[UR10][R4.64+-0x18] ;  /* 0xffffe80a040b7981 */ /* 0x000f28000c1e1900 */
[----:B------:R-:W5:Y:S04]  /*0220*/  LDG.E R13, desc[UR10][R4.64+-0x14] ;  /* 0xffffec0a040d7981 */ /* 0x000f68000c1e1900 */
        /* <DEDUP_REMOVED lines=11> */
[----:B------:R-:W5:Y:S01]  /*02e0*/  LDG.E R37, desc[UR10][R4.64+0x1c] ;  /* 0x00001c0a04257981 */ /* 0x000f62000c1e1900 */
[----:B------:R-:W-:Y:S01]  /*02f0*/  UIADD3 UR9, UPT, UPT, UR9, 0x10, URZ ;  /* 0x0000001009097890 */ /* 0x000fe2000fffe0ff */
[----:B------:R-:W-:-:S03]  /*0300*/  IADD3 R3, PT, PT, R3, 0x10, RZ ;  /* 0x0000001003037810 */ /* 0x000fc60007ffe0ff */
[----:B------:R-:W-:Y:S01]  /*0310*/  UISETP.NE.AND UP2, UPT, UR9, URZ, UPT ;  /* 0x000000ff0900728c */ /* 0x000fe2000bf45270 */
[----:B--2---:R-:W-:-:S04]  /*0320*/  FADD R9, R9, R18 ;  /* 0x0000001209097221 */ /* 0x004fc80000000000 */
[----:B---3--:R-:W-:-:S04]  /*0330*/  FADD R6, R9, R6 ;  /* 0x0000000609067221 */ /* 0x008fc80000000000 */
[----:B----4-:R-:W-:-:S04]  /*0340*/  FADD R6, R6, R11 ;  /* 0x0000000b06067221 */ /* 0x010fc80000000000 */
[----:B-----5:R-:W-:-:S04]  /*0350*/  FADD R6, R6, R13 ;  /* 0x0000000d06067221 */ /* 0x020fc80000000000 */
[----:B------:R-:W-:-:S04]  /*0360*/  FADD R6, R6, R15 ;  /* 0x0000000f06067221 */ /* 0x000fc80000000000 */
        /* <DEDUP_REMOVED lines=10> */
[----:B------:R-:W-:Y:S01]  /*0410*/  FADD R18, R6, R37 ;  /* 0x0000002506127221 */ /* 0x000fe20000000000 */
[----:B------:R-:W-:Y:S06]  /*0420*/  BRA.U UP2, `(.L_x_2) ;  /* 0xfffffffd02647547 */ /* 0x000fec000b83ffff */
.L_x_1:
[----:B------:R-:W-:Y:S05]  /*0430*/  BRA.U !UP1, `(.L_x_0) ;  /* 0x0000000109d07547 */ /* 0x000fea000b800000 */
[----:B------:R-:W-:Y:S02]  /*0440*/  UISETP.GE.U32.AND UP1, UPT, UR8, 0x8, UPT ;  /* 0x000000080800788c */ /* 0x000fe4000bf26070 */
[----:B------:R-:W-:-:S04]  /*0450*/  ULOP3.LUT UR7, UR12, 0x7, URZ, 0xc0, !UPT ;  /* 0x000000070c077892 */ /* 0x000fc8000f8ec0ff */
[----:B------:R-:W-:-:S03]  /*0460*/  UISETP.NE.AND UP2, UPT, UR7, URZ, UPT ;  /* 0x000000ff0700728c */ /* 0x000fc6000bf45270 */
[----:B------:R-:W-:Y:S08]  /*0470*/  BRA.U !UP1, `(.L_x_3) ;  /* 0x0000000109507547 */ /* 0x000ff0000b800000 */
[----:B------:R-:W1:Y:S01]  /*0480*/  LDC.64 R4, c[0x0][0x380] ;  /* 0x0000e000ff047b82 */ /* 0x000e620000000a00 */
[----:B------:R-:W-:-:S05]  /*0490*/  IADD3 R3, PT, PT, R2, UR4, RZ ;  /* 0x0000000402037c10 */ /* 0x000fca000fffe0ff */
[----:B-1----:R-:W-:-:S05]  /*04a0*/  IMAD.WIDE R4, R3, 0x4, R4 ;  /* 0x0000000403047825 */ /* 0x002fca00078e0204 */
[----:B0-----:R-:W2:Y:S04]  /*04b0*/  LDG.E R3, desc[UR10][R4.64] ;  /* 0x0000000a04037981 */ /* 0x001ea8000c1e1900 */
[----:B------:R-:W3:Y:S04]  /*04c0*/  LDG.E R6, desc[UR10][R4.64+0x4] ;  /* 0x0000040a04067981 */ /* 0x000ee8000c1e1900 */
[----:B------:R-:W4:Y:S04]  /*04d0*/  LDG.E R8, desc[UR10][R4.64+0x8] ;  /* 0x0000080a04087981 */ /* 0x000f28000c1e1900 */
[----:B------:R-:W5:Y:S04]  /*04e0*/  LDG.E R10, desc[UR10][R4.64+0xc] ;  /* 0x00000c0a040a7981 */ /* 0x000f68000c1e1900 */
[----:B------:R-:W5:Y:S04]  /*04f0*/  LDG.E R12, desc[UR10][R4.64+0x10] ;  /* 0x0000100a040c7981 */ /* 0x000f68000c1e1900 */
[----:B------:R-:W5:Y:S04]  /*0500*/  LDG.E R14, desc[UR10][R4.64+0x14] ;  /* 0x0000140a040e7981 */ /* 0x000f68000c1e1900 */
[----:B------:R-:W5:Y:S04]  /*0510*/  LDG.E R16, desc[UR10][R4.64+0x18] ;  /* 0x0000180a04107981 */ /* 0x000f68000c1e1900 */
[----:B------:R-:W5:Y:S01]  /*0520*/  LDG.E R20, desc[UR10][R4.64+0x1c] ;  /* 0x00001c0a04147981 */ /* 0x000f62000c1e1900 */
[----:B------:R-:W-:Y:S01]  /*0530*/  UIADD3 UR4, UPT, UPT, UR4, 0x8, URZ ;  /* 0x0000000804047890 */ /* 0x000fe2000fffe0ff */
[----:B--2---:R-:W-:-:S04]  /*0540*/  FADD R3, R18, R3 ;  /* 0x0000000312037221 */ /* 0x004fc80000000000 */
[----:B---3--:R-:W-:-:S04]  /*0550*/  FADD R3, R3, R6 ;  /* 0x0000000603037221 */ /* 0x008fc80000000000 */
[----:B----4-:R-:W-:-:S04]  /*0560*/  FADD R3, R3, R8 ;  /* 0x0000000803037221 */ /* 0x010fc80000000000 */
[----:B-----5:R-:W-:-:S04]  /*0570*/  FADD R3, R3, R10 ;  /* 0x0000000a03037221 */ /* 0x020fc80000000000 */
[----:B------:R-:W-:-:S04]  /*0580*/  FADD R3, R3, R12 ;  /* 0x0000000c03037221 */ /* 0x000fc80000000000 */
[----:B------:R-:W-:-:S04]  /*0590*/  FADD R3, R3, R14 ;  /* 0x0000000e03037221 */ /* 0x000fc80000000000 */
[----:B------:R-:W-:-:S04]  /*05a0*/  FADD R3, R3, R16 ;  /* 0x0000001003037221 */ /* 0x000fc80000000000 */
[----:B------:R-:W-:-:S07]  /*05b0*/  FADD R18, R3, R20 ;  /* 0x0000001403127221 */ /* 0x000fce0000000000 */
.L_x_3:
        /* <DEDUP_REMOVED lines=11> */
[----:B------:R-:W5:Y:S01]  /*0670*/  LDG.E R10, desc[UR10][R4.64+0xc] ;  /* 0x00000c0a040a7981 */ /* 0x000f62000c1e1900 */
[----:B------:R-:W-:Y:S01]  /*0680*/  UIADD3 UR4, UPT, UPT, UR4, 0x4, URZ ;  /* 0x0000000404047890 */ /* 0x000fe2000fffe0ff */
[----:B--2---:R-:W-:-:S04]  /*0690*/  FADD R3, R18, R3 ;  /* 0x0000000312037221 */ /* 0x004fc80000000000 */
[----:B---3--:R-:W-:-:S04]  /*06a0*/  FADD R3, R3, R6 ;  /* 0x0000000603037221 */ /* 0x008fc80000000000 */
[----:B----4-:R-:W-:-:S04]  /*06b0*/  FADD R3, R3, R8 ;  /* 0x0000000803037221 */ /* 0x010fc80000000000 */
[----:B-----5:R-:W-:-:S07]  /*06c0*/  FADD R18, R3, R10 ;  /* 0x0000000a03127221 */ /* 0x020fce0000000000 */
.L_x_4:
[----:B------:R-:W-:Y:S05]  /*06d0*/  BRA.U !UP2, `(.L_x_0) ;  /* 0x000000010a287547 */ /* 0x000fea000b800000 */
[----:B------:R-:W1:Y:S01]  /*06e0*/  LDC.64 R4, c[0x0][0x380] ;  /* 0x0000e000ff047b82 */ /* 0x000e620000000a00 */
[----:B------:R-:W-:Y:S01]  /*06f0*/  IADD3 R9, PT, PT, R2, UR4, RZ ;  /* 0x0000000402097c10 */ /* 0x000fe2000fffe0ff */
[----:B------:R-:W-:-:S12]  /*0700*/  UIADD3 UR6, UPT, UPT, -UR6, URZ, URZ ;  /* 0x000000ff06067290 */ /* 0x000fd8000fffe1ff */
.L_x_5:
[----:B-1----:R-:W-:-:S06]  /*0710*/  IMAD.WIDE R2, R9, 0x4, R4 ;  /* 0x0000000409027825 */ /* 0x002fcc00078e0204 */
[----:B0-----:R-:W2:Y:S01]  /*0720*/  LDG.E R3, desc[UR10][R2.64] ;  /* 0x0000000a02037981 */ /* 0x001ea2000c1e1900 */
[----:B------:R-:W-:Y:S01]  /*0730*/  UIADD3 UR6, UPT, UPT, UR6, 0x1, URZ ;  /* 0x0000000106067890 */ /* 0x000fe2000fffe0ff */
[----:B------:R-:W-:-:S03]  /*0740*/  IADD3 R9, PT, PT, R9, 0x1, RZ ;  /* 0x0000000109097810 */ /* 0x000fc60007ffe0ff */
[----:B------:R-:W-:Y:S01]  /*0750*/  UISETP.NE.AND UP1, UPT, UR6, URZ, UPT ;  /* 0x000000ff0600728c */ /* 0x000fe2000bf25270 */
[----:B--2---:R-:W-:-:S08]  /*0760*/  FADD R18, R3, R18 ;  /* 0x0000001203127221 */ /* 0x004fd00000000000 */
[----:B------:R-:W-:Y:S05]  /*0770*/  BRA.U UP1, `(.L_x_5) ;  /* 0xfffffffd01e47547 */ /* 0x000fea000b83ffff */
.L_x_0:
[----:B------:R-:W-:Y:S01]  /*0780*/  I2FP.F32.S32 R4, UR12 ;  /* 0x0000000c00047c45 */ /* 0x000fe20008201400 */
[----:B------:R-:W-:Y:S03]  /*0790*/  BSSY.RECONVERGENT B2, `(.L_x_6) ;  /* 0x000000d000027945 */ /* 0x000fe60003800200 */
[----:B------:R-:W1:Y:S08]  /*07a0*/  MUFU.RCP R3, R4 ;  /* 0x0000000400037308 */ /* 0x000e700000001000 */
[----:B------:R-:W2:Y:S01]  /*07b0*/  FCHK P0, R18, R4 ;  /* 0x0000000412007302 */ /* 0x000ea20000000000 */
[----:B-1----:R-:W-:-:S04]  /*07c0*/  FFMA R2, -R4, R3, 1 ;  /* 0x3f80000004027423 */ /* 0x002fc80000000103 */
[----:B------:R-:W-:-:S04]  /*07d0*/  FFMA R2, R3, R2, R3 ;  /* 0x0000000203027223 */ /* 0x000fc80000000003 */
[----:B------:R-:W-:-:S04]  /*07e0*/  FFMA R3, R2, R18, RZ ;  /* 0x0000001202037223 */ /* 0x000fc800000000ff */
[----:B------:R-:W-:-:S04]  /*07f0*/  FFMA R6, -R4, R3, R18 ;  /* 0x0000000304067223 */ /* 0x000fc80000000112 */
[----:B------:R-:W-:Y:S01]  /*0800*/  FFMA R2, R2, R6, R3 ;  /* 0x0000000602027223 */ /* 0x000fe20000000003 */
[----:B--2---:R-:W-:Y:S06]  /*0810*/  @!P0 BRA `(.L_x_7) ;  /* 0x0000000000108947 */ /* 0x004fec0003800000 */
[----:B------:R-:W-:Y:S02]  /*0820*/  MOV R3, R4 ;  /* 0x0000000400037202 */ /* 0x000fe40000000f00 */
[----:B------:R-:W-:-:S07]  /*0830*/  MOV R22, 0x850 ;  /* 0x0000085000167802 */ /* 0x000fce0000000f00 */
[----:B0-----:R-:W-:Y:S05]  /*0840*/  CALL.REL.NOINC `($__internal_1_$__cuda_sm3x_div_rn_noftz_f32_slowpath) ;  /* 0x0000003000a47944 */ /* 0x001fea0003c00000 */
[----:B------:R-:W-:-:S07]  /*0850*/  MOV R2, R25 ;  /* 0x0000001900027202 */ /* 0x000fce0000000f00 */
.L_x_7:
[----:B0-----:R-:W-:Y:S05]  /*0860*/  BSYNC.RECONVERGENT B2 ;  /* 0x0000000000027941 */ /* 0x001fea0003800200 */
.L_x_6:
[----:B------:R-:W-:Y:S01]  /*0870*/  BAR.SYNC.DEFER_BLOCKING 0x0 ;  /* 0x0000000000007b1d */ /* 0x000fe20000010000 */
[----:B------:R-:W-:-:S05]  /*0880*/  HFMA2 R18, -RZ, RZ, 0, 0 ;  /* 0x00000000ff127431 */ /* 0x000fca00000001ff */
[----:B------:R-:W-:Y:S05]  /*0890*/  BRA.U !UP0, `(.L_x_8) ;  /* 0x0000000d08e87547 */ /* 0x000fea000b800000 */
[----:B------:R-:W0:Y:S01]  /*08a0*/  LDCU UR6, c[0x0][0x390] ;  /* 0x00007200ff0677ac */ /* 0x000e220008000800 */
[----:B------:R-:W-:Y:S01]  /*08b0*/  MOV R18, RZ ;  /* 0x000000ff00127202 */ /* 0x000fe20000000f00 */
[----:B------:R-:W-:Y:S01]  /*08c0*/  UMOV UR4, URZ ;  /* 0x000000ff00047c82 */ /* 0x000fe20008000000 */
[----:B0-----:R-:W-:Y:S02]  /*08d0*/  UISETP.NE.AND UP0, UPT, UR6, 0x1, UPT ;  /* 0x000000010600788c */ /* 0x001fe4000bf05270 */
[----:B------:R-:W-:-:S07]  /*08e0*/  IMAD R3, R0, UR6, RZ ;  /* 0x0000000600037c24 */ /* 0x000fce000f8e02ff */
[----:B------:R-:W-:Y:S05]  /*08f0*/  BRA.U !UP0, `(.L_x_9) ;  /* 0x0000000908887547 */ /* 0x000fea000b800000 */
[----:B------:R-:W0:Y:S01]  /*0900*/  LDCU.64 UR8, c[0x0][0x380] ;  /* 0x00007000ff0877ac */ /* 0x000e220008000a00 */
[----:B------:R-:W-:Y:S02]  /*0910*/  MOV R18, RZ ;  /* 0x000000ff00127202 */ /* 0x000fe40000000f00 */
[----:B------:R-:W-:Y:S01]  /*0920*/  MOV R5, R3 ;  /* 0x0000000300057202 */ /* 0x000fe20000000f00 */
[----:B------:R-:W-:Y:S02]  /*0930*/  ULOP3.LUT UR4, UR6, 0x7ffffffe, URZ, 0xc0, !UPT ;  /* 0x7ffffffe06047892 */ /* 0x000fe4000f8ec0ff */
[----:B0-----:R-:W-:Y:S02]  /*0940*/  UIADD3 UR6, UP0, UPT, UR8, 0x4, URZ ;  /* 0x0000000408067890 */ /* 0x001fe4000ff1e0ff */
[----:B------:R-:W-:Y:S02]  /*0950*/  UIADD3 UR8, UPT, UPT, -UR4, URZ, URZ ;  /* 0x000000ff04087290 */ /* 0x000fe4000fffe1ff */
[----:B------:R-:W-:-:S12]  /*0960*/  UIADD3.X UR7, UPT, UPT, URZ, UR9, URZ, UP0, !UPT ;  /* 0x00000009ff077290 */ /* 0x000fd800087fe4ff */
.L_x_15:
[----:B------:R-:W-:Y:S02]  /*0970*/  MOV R8, UR6 ;  /* 0x0000000600087c02 */ /* 0x000fe40008000f00 */
[----:B------:R-:W-:-:S03]  /*0980*/  MOV R9, UR7 ;  /* 0x0000000700097c02 */ /* 0x000fc60008000f00 */
[----:B------:R-:W-:-:S05]  /*0990*/  IMAD.WIDE R10, R5, 0x4, R8 ;  /* 0x00000004050a7825 */ /* 0x000fca00078e0208 */
[----:B------:R-:W2:Y:S04]  /*09a0*/  LDG.E R9, desc[UR10][R10.64+-0x4] ;  /* 0xfffffc0a0a097981 */ /* 0x000ea8000c1e1900 */
[----:B------:R-:W3:Y:S01]  /*09b0*/  LDG.E R13, desc[UR10][R10.64] ;  /* 0x0000000a0a0d7981 */ /* 0x000ee2000c1e1900 */
[----:B------:R-:W-:Y:S01]  /*09c0*/  UIADD3 UR8, UPT, UPT, UR8, 0x2, URZ ;  /* 0x0000000208087890 */ /* 0x000fe2000fffe0ff */
[----:B------:R-:W-:Y:S03]  /*09d0*/  BSSY.RECONVERGENT B0, `(.L_x_10) ;  /* 0x0000049000007945 */ /* 0x000fe60003800200 */
[----:B------:R-:W-:Y:S01]  /*09e0*/  UISETP.NE.AND UP0, UPT, UR8, URZ, UPT ;  /* 0x000000ff0800728c */ /* 0x000fe2000bf05270 */
[----:B--2---:R-:W-:Y:S01]  /*09f0*/  FADD R8, R9, -R2 ;  /* 0x8000000209087221 */ /* 0x004fe20000000000 */
[----:B------:R-:W-:-:S02]  /*0a00*/  HFMA2 R9, -RZ, RZ, 1.875, 0 ;  /* 0x3f800000ff097431 */ /* 0x000fc400000001ff */
[----:B---3--:R-:W-:Y:S02]  /*0a10*/  FADD R6, R13, -R2 ;  /* 0x800000020d067221 */ /* 0x008fe40000000000 */
[----:B------:R-:W-:-:S03]  /*0a20*/  FSETP.NEU.AND P0, PT, R8, 1, PT ;  /* 0x3f8000000800780b */ /* 0x000fc60003f0d000 */
[----:B------:R-:W-:-:S10]  /*0a30*/  FSETP.NEU.AND P1, PT, R6, 1, PT ;  /* 0x3f8000000600780b */ /* 0x000fd40003f2d000 */
[----:B------:R-:W-:Y:S05]  /*0a40*/  @!P0 BRA `(.L_x_11) ;  /* 0x0000000400048947 */ /* 0x000fea0003800000 */
[----:B------:R-:W-:-:S13]  /*0a50*/  FSETP.NAN.AND P0, PT, |R8|, |R8|, PT ;  /* 0x400000080800720b */ /* 0x000fda0003f08200 */
[----:B------:R-:W-:Y:S01]  /*0a60*/  @P0 FADD R9, R8, 2 ;  /* 0x4000000008090421 */ /* 0x000fe20000000000 */
[----:B------:R-:W-:Y:S06]  /*0a70*/  @P0 BRA `(.L_x_11) ;  /* 0x0000000000f80947 */ /* 0x000fec0003800000 */
[C---:B------:R-:W-:Y:S01]  /*0a80*/  FMUL R9, |R8|.reuse, 16777216 ;  /* 0x4b80000008097820 */ /* 0x040fe20000400200 */
[----:B------:R-:W-:Y:S02]  /*0a90*/  FSETP.GEU.AND P0, PT, |R8|, 1.175494350822287508e-38, PT ;  /* 0x008000000800780b */ /* 0x000fe40003f0e200 */
[----:B------:R-:W-:Y:S02]  /*0aa0*/  MOV R15, 0x3a2c32e4 ;  /* 0x3a2c32e4000f7802 */ /* 0x000fe40000000f00 */
[----:B------:R-:W-:-:S04]  /*0ab0*/  FSEL R9, R9, |R8|, !P0 ;  /* 0x4000000809097208 */ /* 0x000fc80004000000 */
[----:B------:R-:W-:-:S04]  /*0ac0*/  IADD3 R10, PT, PT, R9, -0x3f3504f3, RZ ;  /* 0xc0cafb0d090a7810 */ /* 0x000fc80007ffe0ff */
[----:B------:R-:W-:-:S04]  /*0ad0*/  LOP3.LUT R10, R10, 0xff800000, RZ, 0xc0, !PT ;  /* 0xff8000000a0a7812 */ /* 0x000fc800078ec0ff */
[-C--:B------:R-:W-:Y:S02]  /*0ae0*/  IADD3 R9, PT, PT, R9, -R10.reuse, RZ ;  /* 0x8000000a09097210 */ /* 0x080fe40007ffe0ff */
[----:B------:R-:W-:-:S03]  /*0af0*/  I2FP.F32.S32 R10, R10 ;  /* 0x0000000a000a7245 */ /* 0x000fc60000201400 */
[C---:B------:R-:W-:Y:S01]  /*0b00*/  FADD R12, R9.reuse, 1 ;  /* 0x3f800000090c7421 */ /* 0x040fe20000000000 */
[----:B------:R-:W-:Y:S01]  /*0b10*/  FADD R11, R9, -1 ;  /* 0xbf800000090b7421 */ /* 0x000fe20000000000 */
[----:B------:R-:W-:Y:S02]  /*0b20*/  FSEL R9, RZ, -24, P0 ;  /* 0xc1c00000ff097808 */ /* 0x000fe40000000000 */
[----:B------:R-:W-:Y:S01]  /*0b30*/  FSETP.NEU.AND P0, PT, |R8|, +INF , PT ;  /* 0x7f8000000800780b */ /* 0x000fe20003f0d200 */
[----:B------:R-:W-:Y:S01]  /*0b40*/  FADD R13, R11, R11 ;  /* 0x0000000b0b0d7221 */ /* 0x000fe20000000000 */
[----:B------:R-:W0:Y:S01]  /*0b50*/  MUFU.RCP R12, R12 ;  /* 0x0000000c000c7308 */ /* 0x000e220000001000 */
[----:B------:R-:W-:Y:S01]  /*0b60*/  FFMA R9, R10, 1.1920928955078125e-07, R9 ;  /* 0x340000000a097823 */ /* 0x000fe20000000009 */
[----:B------:R-:W-:-:S13]  /*0b70*/  FSETP.NEU.AND P0, PT, R8, RZ, P0 ;  /* 0x000000ff0800720b */ /* 0x000fda000070d000 */
[----:B------:R-:W-:Y:S01]  /*0b80*/  @!P0 FADD R8, R8, R8 ;  /* 0x0000000808088221 */ /* 0x000fe20000000000 */
[----:B0-----:R-:W-:-:S04]  /*0b90*/  FMUL R14, R12, R13 ;  /* 0x0000000d0c0e7220 */ /* 0x001fc80000400000 */
[----:B------:R-:W-:Y:S01]  /*0ba0*/  FADD R13, R11, -R14 ;  /* 0x8000000e0b0d7221 */ /* 0x000fe20000000000 */
[CC--:B------:R-:W-:Y:S01]  /*0bb0*/  FMUL R10, R14.reuse, R14.reuse ;  /* 0x0000000e0e0a7220 */ /* 0x0c0fe20000400000 */
[----:B------:R-:W-:Y:S02]  /*0bc0*/  FFMA R20, R14, 1.4426950216293334961, R9 ;  /* 0x3fb8aa3b0e147823 */ /* 0x000fe40000000009 */
[----:B------:R-:W-:Y:S01]  /*0bd0*/  FADD R16, R13, R13 ;  /* 0x0000000d0d107221 */ /* 0x000fe20000000000 */
[C---:B------:R-:W-:Y:S01]  /*0be0*/  FFMA R13, R10.reuse, R15, 0.0032181653659790754318 ;  /* 0x3b52e7db0a0d7423 */ /* 0x040fe2000000000f */
[----:B------:R-:W-:Y:S02]  /*0bf0*/  FADD R9, R9, -R20 ;  /* 0x8000001409097221 */ /* 0x000fe40000000000 */
[----:B------:R-:W-:Y:S01]  /*0c00*/  FFMA R11, R11, -R14, R16 ;  /* 0x8000000e0b0b7223 */ /* 0x000fe20000000010 */
[----:B------:R-:W-:Y:S01]  /*0c10*/  FFMA R13, R10, R13, 0.018033718690276145935 ;  /* 0x3c93bb730a0d7423 */ /* 0x000fe2000000000d */
[----:B------:R-:W-:-:S02]  /*0c20*/  FFMA R16, R14, 1.4426950216293334961, R9 ;  /* 0x3fb8aa3b0e107823 */ /* 0x000fc40000000009 */
[----:B------:R-:W-:Y:S01]  /*0c30*/  FMUL R11, R12, R11 ;  /* 0x0000000b0c0b7220 */ /* 0x000fe20000400000 */
[----:B------:R-:W-:-:S03]  /*0c40*/  FFMA R13, R10, R13, 0.12022458761930465698 ;  /* 0x3df6384f0a0d7423 */ /* 0x000fc6000000000d */
[----:B------:R-:W-:Y:S01]  /*0c50*/  FFMA R9, R11, 1.4426950216293334961, R16 ;  /* 0x3fb8aa3b0b097823 */ /* 0x000fe20000000010 */
[----:B------:R-:W-:-:S03]  /*0c60*/  FMUL R13, R10, R13 ;  /* 0x0000000d0a0d7220 */ /* 0x000fc60000400000 */
[----:B------:R-:W-:Y:S01]  /*0c70*/  FFMA R12, R14, 1.9251366722983220825e-08, R9 ;  /* 0x32a55e340e0c7823 */ /* 0x000fe20000000009 */
[----:B------:R-:W-:-:S04]  /*0c80*/  FMUL R10, R13, 3 ;  /* 0x404000000d0a7820 */ /* 0x000fc80000400000 */
[----:B------:R-:W-:Y:S01]  /*0c90*/  FFMA R10, R11, R10, R12 ;  /* 0x0000000a0b0a7223 */ /* 0x000fe2000000000c */
[----:B------:R-:W-:-:S03]  /*0ca0*/  HFMA2 R12, -RZ, RZ, 0.64013671875, -15.109375 ;  /* 0x391fcb8eff0c7431 */ /* 0x000fc600000001ff */
[----:B------:R-:W-:-:S04]  /*0cb0*/  FFMA R13, R14, R13, R10 ;  /* 0x0000000d0e0d7223 */ /* 0x000fc8000000000a */
[----:B------:R-:W-:-:S04]  /*0cc0*/  FADD R9, R20, R13 ;  /* 0x0000000d14097221 */ /* 0x000fc80000000000 */
[----:B------:R-:W-:Y:S01]  /*0cd0*/  FMUL R10, R9, 2 ;  /* 0x40000000090a7820 */ /* 0x000fe20000400000 */
[----:B------:R-:W-:-:S03]  /*0ce0*/  FADD R20, -R20, R9 ;  /* 0x0000000914147221 */ /* 0x000fc60000000100 */
[----:B------:R-:W0:Y:S01]  /*0cf0*/  FRND R11, R10 ;  /* 0x0000000a000b7307 */ /* 0x000e220000201000 */
[----:B------:R-:W-:Y:S01]  /*0d00*/  FADD R20, R13, -R20 ;  /* 0x800000140d147221 */ /* 0x000fe20000000000 */
[----:B------:R-:W-:Y:S01]  /*0d10*/  FFMA R9, R9, 2, -R10 ;  /* 0x4000000009097823 */ /* 0x000fe2000000080a */
[----:B------:R-:W-:-:S03]  /*0d20*/  FSETP.GT.AND P3, PT, |R10|, 152, PT ;  /* 0x431800000a00780b */ /* 0x000fc60003f64200 */
[----:B------:R-:W-:Y:S01]  /*0d30*/  FFMA R20, R20, 2, R9 ;  /* 0x4000000014147823 */ /* 0x000fe20000000009 */
[----:B0-----:R-:W-:Y:S01]  /*0d40*/  FADD R9, R10, -R11 ;  /* 0x8000000b0a097221 */ /* 0x001fe20000000000 */
[----:B------:R-:W-:-:S03]  /*0d50*/  FSETP.GT.AND P2, PT, R11, RZ, PT ;  /* 0x000000ff0b00720b */ /* 0x000fc60003f44000 */
[----:B------:R-:W-:Y:S01]  /*0d60*/  FADD R9, R9, R20 ;  /* 0x0000001409097221 */ /* 0x000fe20000000000 */
[----:B------:R-:W-:Y:S02]  /*0d70*/  SEL R11, RZ, 0x83000000, P2 ;  /* 0x83000000ff0b7807 */ /* 0x000fe40001000000 */
[----:B------:R-:W-:Y:S01]  /*0d80*/  FSETP.GEU.AND P2, PT, R10, RZ, PT ;  /* 0x000000ff0a00720b */ /* 0x000fe20003f4e000 */
[----:B------:R-:W-:Y:S01]  /*0d90*/  FFMA R12, R9, R12, 0.0013391353422775864601 ;  /* 0x3aaf85ed090c7423 */ /* 0x000fe2000000000c */
[----:B------:R-:W-:-:S03]  /*0da0*/  IADD3 R13, PT, PT, R11, 0x7f000000, RZ ;  /* 0x7f0000000b0d7810 */ /* 0x000fc60007ffe0ff */
[C---:B------:R-:W-:Y:S02]  /*0db0*/  FFMA R14, R9.reuse, R12, 0.0096188392490148544312 ;  /* 0x3c1d9856090e7423 */ /* 0x040fe4000000000c */
[----:B------:R-:W0:Y:S02]  /*0dc0*/  F2I.NTZ R12, R10 ;  /* 0x0000000a000c7305 */ /* 0x000e240000203100 */
[----:B------:R-:W-:-:S04]  /*0dd0*/  FFMA R14, R9, R14, 0.055503588169813156128 ;  /* 0x3d6357bb090e7423 */ /* 0x000fc8000000000e */
[----:B------:R-:W-:-:S04]  /*0de0*/  FFMA R14, R9, R14, 0.24022644758224487305 ;  /* 0x3e75fdec090e7423 */ /* 0x000fc8000000000e */
[----:B------:R-:W-:-:S04]  /*0df0*/  FFMA R14, R9, R14, 0.69314718246459960938 ;  /* 0x3f317218090e7423 */ /* 0x000fc8000000000e */
[----:B------:R-:W-:Y:S01]  /*0e00*/  FFMA R14, R9, R14, 1 ;  /* 0x3f800000090e7423 */ /* 0x000fe2000000000e */
[----:B0-----:R-:W-:Y:S02]  /*0e10*/  LEA R12, R12, -R11, 0x17 ;  /* 0x8000000b0c0c7211 */ /* 0x001fe400078eb8ff */
[----:B------:R-:W-:Y:S01]  /*0e20*/  FSEL R9, RZ, +INF , !P2 ;  /* 0x7f800000ff097808 */ /* 0x000fe20005000000 */
[----:B------:R-:W-:-:S04]  /*0e30*/  FMUL R13, R13, R14 ;  /* 0x0000000e0d0d7220 */ /* 0x000fc80000400000 */
[----:B------:R-:W-:Y:S01]  /*0e40*/  @!P3 FMUL R9, R12, R13 ;  /* 0x0000000d0c09b220 */ /* 0x000fe20000400000 */
[----:B------:R-:W-:-:S07]  /*0e50*/  @!P0 LOP3.LUT R9, R8, 0x7fffffff, RZ, 0xc0, !PT ;  /* 0x7fffffff08098812 */ /* 0x000fce00078ec0ff */
.L_x_11:
[----:B------:R-:W-:Y:S05]  /*0e60*/  BSYNC.RECONVERGENT B0 ;  /* 0x0000000000007941 */ /* 0x000fea0003800200 */
.L_x_10:
[----:B------:R-:W-:Y:S01]  /*0e70*/  BSSY.RECONVERGENT B0, `(.L_x_12) ;  /* 0x0000047000007945 */ /* 0x000fe20003800200 */
[----:B------:R-:W-:Y:S01]  /*0e80*/  MOV R11, 0x3f800000 ;  /* 0x3f800000000b7802 */ /* 0x000fe20000000f00 */
[----:B------:R-:W-:Y:S02]  /*0e90*/  FADD R18, R9, R18 ;  /* 0x0000001209127221 */ /* 0x000fe40000000000 */
[----:B------:R-:W-:Y:S05]  /*0ea0*/  @!P1 BRA `(.L_x_13) ;  /* 0x00000004000c9947 */ /* 0x000fea0003800000 */
[----:B------:R-:W-:-:S13]  /*0eb0*/  FSETP.NAN.AND P0, PT, |R6|, |R6|, PT ;  /* 0x400000060600720b */ /* 0x000fda0003f08200 */
[----:B------:R-:W-:Y:S05]  /*0ec0*/  @P0 BRA `(.L_x_14) ;  /* 0x0000000400000947 */ /* 0x000fea0003800000 */
[C---:B------:R-:W-:Y:S01]  /*0ed0*/  FMUL R9, |R6|.reuse, 16777216 ;  /* 0x4b80000006097820 */ /* 0x040fe20000400200 */
[C---:B------:R-:W-:Y:S01]  /*0ee0*/  FSETP.GEU.AND P0, PT, |R6|.reuse, 1.175494350822287508e-38, PT ;  /* 0x008000000600780b */ /* 0x040fe20003f0e200 */
[----:B------:R-:W-:Y:S01]  /*0ef0*/  HFMA2 R14, -RZ, RZ, 0.771484375, 0.21533203125 ;  /* 0x3a2c32e4ff0e7431 */ /* 0x000fe200000001ff */
[----:B------:R-:W-:Y:S02]  /*0f00*/  FSETP.NEU.AND P3, PT, R6, RZ, PT ;  /* 0x000000ff0600720b */ /* 0x000fe40003f6d000 */
[----:B------:R-:W-:-:S04]  /*0f10*/  FSEL R9, R9, |R6|, !P0 ;  /* 0x4000000609097208 */ /* 0x000fc80004000000 */
[----:B------:R-:W-:-:S04]  /*0f20*/  IADD3 R8, PT, PT, R9, -0x3f3504f3, RZ ;  /* 0xc0cafb0d09087810 */ /* 0x000fc80007ffe0ff */
[----:B------:R-:W-:-:S04]  /*0f30*/  LOP3.LUT R8, R8, 0xff800000, RZ, 0xc0, !PT ;  /* 0xff80000008087812 */ /* 0x000fc800078ec0ff */
[-C--:B------:R-:W-:Y:S02]  /*0f40*/  IADD3 R9, PT, PT, R9, -R8.reuse, RZ ;  /* 0x8000000809097210 */ /* 0x080fe40007ffe0ff */
[----:B------:R-:W-:-:S03]  /*0f50*/  I2FP.F32.S32 R8, R8 ;  /* 0x0000000800087245 */ /* 0x000fc60000201400 */
[C---:B------:R-:W-:Y:S01]  /*0f60*/  FADD R11, R9.reuse, 1 ;  /* 0x3f800000090b7421 */ /* 0x040fe20000000000 */
[----:B------:R-:W-:Y:S01]  /*0f70*/  FADD R10, R9, -1 ;  /* 0xbf800000090a7421 */ /* 0x000fe20000000000 */
[----:B------:R-:W-:-:S03]  /*0f80*/  FSEL R9, RZ, -24, P0 ;  /* 0xc1c00000ff097808 */ /* 0x000fc60000000000 */
[----:B------:R-:W-:Y:S01]  /*0f90*/  FADD R12, R10, R10 ;  /* 0x0000000a0a0c7221 */ /* 0x000fe20000000000 */
[----:B------:R-:W0:Y:S01]  /*0fa0*/  MUFU.RCP R11, R11 ;  /* 0x0000000b000b7308 */ /* 0x000e220000001000 */
[----:B------:R-:W-:Y:S02]  /*0fb0*/  FFMA R8, R8, 1.1920928955078125e-07, R9 ;  /* 0x3400000008087823 */ /* 0x000fe40000000009 */
        /* <DEDUP_REMOVED lines=16> */
[----:B------:R-:W-:-:S04]  /*10c0*/  FFMA R9, R10, R9, R11 ;  /* 0x000000090a097223 */ /* 0x000fc8000000000b */
[----:B------:R-:W-:Y:S01]  /*10d0*/  FFMA R12, R13, R12, R9 ;  /* 0x0000000c0d0c7223 */ /* 0x000fe20000000009 */
[----:B------:R-:W-:-:S03]  /*10e0*/  MOV R13, 0x391fcb8e ;  /* 0x391fcb8e000d7802 */ /* 0x000fc60000000f00 */
[----:B------:R-:W-:-:S04]  /*10f0*/  FADD R8, R17, R12 ;  /* 0x0000000c11087221 */ /* 0x000fc80000000000 */
[----:B------:R-:W-:Y:S01]  /*1100*/  FMUL R9, R8, 2 ;  /* 0x4000000008097820 */ /* 0x000fe20000400000 */
[----:B------:R-:W-:-:S03]  /*1110*/  FADD R17, -R17, R8 ;  /* 0x0000000811117221 */ /* 0x000fc60000000100 */
[----:B------:R-:W0:Y:S01]  /*1120*/  FRND R10, R9 ;  /* 0x00000009000a7307 */ /* 0x000e220000201000 */
[----:B------:R-:W-:Y:S01]  /*1130*/  FADD R17, R12, -R17 ;  /* 0x800000110c117221 */ /* 0x000fe20000000000 */
[----:B------:R-:W-:Y:S01]  /*1140*/  FFMA R8, R8, 2, -R9 ;  /* 0x4000000008087823 */ /* 0x000fe20000000809 */
[C---:B------:R-:W-:Y:S02]  /*1150*/  FSETP.GT.AND P1, PT, |R9|.reuse, 152, PT ;  /* 0x431800000900780b */ /* 0x040fe40003f24200 */
[----:B------:R-:W-:Y:S01]  /*1160*/  FSETP.GEU.AND P2, PT, R9, RZ, PT ;  /* 0x000000ff0900720b */ /* 0x000fe20003f4e000 */
[----:B------:R-:W-:Y:S02]  /*1170*/  FFMA R17, R17, 2, R8 ;  /* 0x4000000011117823 */ /* 0x000fe40000000008 */
[----:B------:R-:W1:Y:S01]  /*1180*/  F2I.NTZ R11, R9 ;  /* 0x00000009000b7305 */ /* 0x000e620000203100 */
[----:B0-----:R-:W-:Y:S01]  /*1190*/  FADD R8, R9, -R10 ;  /* 0x8000000a09087221 */ /* 0x001fe20000000000 */
[----:B------:R-:W-:-:S03]  /*11a0*/  FSETP.GT.AND P0, PT, R10, RZ, PT ;  /* 0x000000ff0a00720b */ /* 0x000fc60003f04000 */
[----:B------:R-:W-:Y:S01]  /*11b0*/  FADD R8, R8, R17 ;  /* 0x0000001108087221 */ /* 0x000fe20000000000 */
[----:B------:R-:W-:Y:S02]  /*11c0*/  SEL R10, RZ, 0x83000000, P0 ;  /* 0x83000000ff0a7807 */ /* 0x000fe40000000000 */
[----:B------:R-:W-:Y:S01]  /*11d0*/  FSETP.NEU.AND P0, PT, |R6|, +INF , PT ;  /* 0x7f8000000600780b */ /* 0x000fe20003f0d200 */
[----:B------:R-:W-:Y:S01]  /*11e0*/  FFMA R13, R8, R13, 0.0013391353422775864601 ;  /* 0x3aaf85ed080d7423 */ /* 0x000fe2000000000d */
[----:B-1----:R-:W-:Y:S02]  /*11f0*/  LEA R12, R11, -R10, 0x17 ;  /* 0x8000000a0b0c7211 */ /* 0x002fe400078eb8ff */
[----:B------:R-:W-:Y:S01]  /*1200*/  IADD3 R10, PT, PT, R10, 0x7f000000, RZ ;  /* 0x7f0000000a0a7810 */ /* 0x000fe20007ffe0ff */
[----:B------:R-:W-:Y:S01]  /*1210*/  FFMA R13, R8, R13, 0.0096188392490148544312 ;  /* 0x3c1d9856080d7423 */ /* 0x000fe2000000000d */
[----:B------:R-:W-:-:S03]  /*1220*/  FSEL R11, RZ, +INF , !P2 ;  /* 0x7f800000ff0b7808 */ /* 0x000fc60005000000 */
[----:B------:R-:W-:-:S04]  /*1230*/  FFMA R13, R8, R13, 0.055503588169813156128 ;  /* 0x3d6357bb080d7423 */ /* 0x000fc8000000000d */
[----:B------:R-:W-:-:S04]  /*1240*/  FFMA R13, R8, R13, 0.24022644758224487305 ;  /* 0x3e75fdec080d7423 */ /* 0x000fc8000000000d */
[----:B------:R-:W-:-:S04]  /*1250*/  FFMA R13, R8, R13, 0.69314718246459960938 ;  /* 0x3f317218080d7423 */ /* 0x000fc8000000000d */
[----:B------:R-:W-:-:S04]  /*1260*/  FFMA R13, R8, R13, 1 ;  /* 0x3f800000080d7423 */ /* 0x000fc8000000000d */
[----:B------:R-:W-:-:S04]  /*1270*/  FMUL R13, R10, R13 ;  /* 0x0000000d0a0d7220 */ /* 0x000fc80000400000 */
[----:B------:R-:W-:Y:S01]  /*1280*/  @!P1 FMUL R11, R12, R13 ;  /* 0x0000000d0c0b9220 */ /* 0x000fe20000400000 */
[----:B------:R-:W-:Y:S06]  /*1290*/  @P0 BRA P3, `(.L_x_13) ;  /* 0x0000000000100947 */ /* 0x000fec0001800000 */
[----:B------:R-:W-:-:S05]  /*12a0*/  FADD R6, R6, R6 ;  /* 0x0000000606067221 */ /* 0x000fca0000000000 */
[----:B------:R-:W-:Y:S01]  /*12b0*/  LOP3.LUT R11, R6, 0x7fffffff, RZ, 0xc0, !PT ;  /* 0x7fffffff060b7812 */ /* 0x000fe200078ec0ff */
[----:B------:R-:W-:Y:S06]  /*12c0*/  BRA `(.L_x_13) ;  /* 0x0000000000047947 */ /* 0x000fec0003800000 */
.L_x_14:
[----:B------:R-:W-:-:S07]  /*12d0*/  FADD R11, R6, 2 ;  /* 0x40000000060b7421 */ /* 0x000fce0000000000 */
.L_x_13:
[----:B------:R-:W-:Y:S05]  /*12e0*/  BSYNC.RECONVERGENT B0 ;  /* 0x0000000000007941 */ /* 0x000fea0003800200 */
.L_x_12:
[----:B------:R-:W-:Y:S01]  /*12f0*/  FADD R18, R18, R11 ;  /* 0x0000000b12127221 */ /* 0x000fe20000000000 */
[----:B------:R-:W-:Y:S01]  /*1300*/  IADD3 R5, PT, PT, R5, 0x2, RZ ;  /* 0x0000000205057810 */ /* 0x000fe20007ffe0ff */
[----:B------:R-:W-:Y:S06]  /*1310*/  BRA.U UP0, `(.L_x_15) ;  /* 0xfffffff500947547 */ /* 0x000fec000b83ffff */
.L_x_9:
[----:B------:R-:W0:Y:S02]  /*1320*/  LDCU UR6, c[0x0][0x390] ;  /* 0x00007200ff0677ac */ /* 0x000e240008000800 */
[----:B0-----:R-:W-:-:S04]  /*1330*/  ULOP3.LUT UR6, UR6, 0x1, URZ, 0xc0, !UPT ;  /* 0x0000000106067892 */ /* 0x001fc8000f8ec0ff */
[----:B------:R-:W-:-:S09]  /*1340*/  UISETP.NE.U32.AND UP0, UPT, UR6, 0x1, UPT ;  /* 0x000000010600788c */ /* 0x000fd2000bf05070 */
[----:B------:R-:W-:Y:S05]  /*1350*/  BRA.U UP0, `(.L_x_8) ;  /* 0x0000000500387547 */ /* 0x000fea000b800000 */
[----:B------:R-:W0:Y:S01]  /*1360*/  LDC.64 R8, c[0x0][0x380] ;  /* 0x0000e000ff087b82 */ /* 0x000e220000000a00 */
[----:B------:R-:W-:-:S05]  /*1370*/  IADD3 R3, PT, PT, R3, UR4, RZ ;  /* 0x0000000403037c10 */ /* 0x000fca000fffe0ff */
[----:B0-----:R-:W-:-:S05]  /*1380*/  IMAD.WIDE R8, R3, 0x4, R8 ;  /* 0x0000000403087825 */ /* 0x001fca00078e0208 */
[----:B------:R-:W2:Y:S01]  /*1390*/  LDG.E R3, desc[UR10][R8.64] ;  /* 0x0000000a08037981 */ /* 0x000ea2000c1e1900 */
[----:B------:R-:W-:Y:S01]  /*13a0*/  BSSY.RECONVERGENT B0, `(.L_x_16) ;  /* 0x0000048000007945 */ /* 0x000fe20003800200 */
[----:B------:R-:W-:Y:S02]  /*13b0*/  HFMA2 R5, -RZ, RZ, 1.875, 0 ;  /* 0x3f800000ff057431 */ /* 0x000fe400000001ff */
[----:B--2---:R-:W-:-:S05]  /*13c0*/  FADD R3, R3, -R2 ;  /* 0x8000000203037221 */ /* 0x004fca0000000000 */
[----:B------:R-:W-:-:S13]  /*13d0*/  FSETP.NEU.AND P0, PT, R3, 1, PT ;  /* 0x3f8000000300780b */ /* 0x000fda0003f0d000 */
[----:B------:R-:W-:Y:S05]  /*13e0*/  @!P0 BRA `(.L_x_17) ;  /* 0x00000004000c8947 */ /* 0x000fea0003800000 */
[----:B------:R-:W-:-:S13]  /*13f0*/  FSETP.NAN.AND P0, PT, |R3|, |R3|, PT ;  /* 0x400000030300720b */ /* 0x000fda0003f08200 */
[----:B------:R-:W-:Y:S05]  /*1400*/  @P0 BRA `(.L_x_18) ;  /* 0x0000000400000947 */ /* 0x000fea0003800000 */
[C---:B------:R-:W-:Y:S01]  /*1410*/  FMUL R6, |R3|.reuse, 16777216 ;  /* 0x4b80000003067820 */ /* 0x040fe20000400200 */
[C---:B------:R-:W-:Y:S02]  /*1420*/  FSETP.GEU.AND P0, PT, |R3|.reuse, 1.175494350822287508e-38, PT ;  /* 0x008000000300780b */ /* 0x040fe40003f0e200 */
[----:B------:R-:W-:Y:S02]  /*1430*/  MOV R13, 0x3a2c32e4 ;  /* 0x3a2c32e4000d7802 */ /* 0x000fe40000000f00 */
[----:B------:R-:W-:Y:S02]  /*1440*/  FSEL R6, R6, |R3|, !P0 ;  /* 0x4000000306067208 */ /* 0x000fe40004000000 */
[----:B------:R-:W-:Y:S02]  /*1450*/  FSETP.NEU.AND P3, PT, R3, RZ, PT ;  /* 0x000000ff0300720b */ /* 0x000fe40003f6d000 */
        /* <DEDUP_REMOVED lines=15> */
[----:B------:R-:W-:Y:S01]  /*1550*/  FFMA R13, R6, R13, 0.0032181653659790754318 ;  /* 0x3b52e7db060d7423 */ /* 0x000fe2000000000d */
        /* <DEDUP_REMOVED lines=12> */
[----:B------:R-:W-:-:S03]  /*1620*/  HFMA2 R8, -RZ, RZ, 0.64013671875, -15.109375 ;  /* 0x391fcb8eff087431 */ /* 0x000fc600000001ff */
        /* <DEDUP_REMOVED lines=12> */
[----:B------:R-:W-:-:S04]  /*16f0*/  FADD R5, R5, R12 ;  /* 0x0000000c05057221 */ /* 0x000fc80000000000 */
[----:B------:R-:W-:-:S04]  /*1700*/  FFMA R8, R5, R8, 0.0013391353422775864601 ;  /* 0x3aaf85ed05087423 */ /* 0x000fc80000000008 */
[----:B------:R-:W-:-:S04]  /*1710*/  FFMA R8, R5, R8, 0.0096188392490148544312 ;  /* 0x3c1d985605087423 */ /* 0x000fc80000000008 */
[----:B------:R-:W-:-:S04]  /*1720*/  FFMA R8, R5, R8, 0.055503588169813156128 ;  /* 0x3d6357bb05087423 */ /* 0x000fc80000000008 */
[----:B------:R-:W-:Y:S01]  /*1730*/  FFMA R10, R5, R8, 0.24022644758224487305 ;  /* 0x3e75fdec050a7423 */ /* 0x000fe20000000008 */
[----:B------:R-:W-:Y:S02]  /*1740*/  SEL R8, RZ, 0x83000000, P0 ;  /* 0x83000000ff087807 */ /* 0x000fe40000000000 */
[----:B------:R-:W-:Y:S01]  /*1750*/  FSETP.NEU.AND P0, PT, |R3|, +INF , PT ;  /* 0x7f8000000300780b */ /* 0x000fe20003f0d200 */
[----:B------:R-:W-:Y:S01]  /*1760*/  FFMA R10, R5, R10, 0.69314718246459960938 ;  /* 0x3f317218050a7423 */ /* 0x000fe2000000000a */
[----:B-1----:R-:W-:Y:S02]  /*1770*/  LEA R11, R11, -R8, 0x17 ;  /* 0x800000080b0b7211 */ /* 0x002fe400078eb8ff */
[----:B------:R-:W-:Y:S01]  /*1780*/  IADD3 R8, PT, PT, R8, 0x7f000000, RZ ;  /* 0x7f00000008087810 */ /* 0x000fe20007ffe0ff */
[----:B------:R-:W-:Y:S01]  /*1790*/  FFMA R9, R5, R10, 1 ;  /* 0x3f80000005097423 */ /* 0x000fe2000000000a */
[----:B------:R-:W-:-:S03]  /*17a0*/  FSEL R5, RZ, +INF , !P2 ;  /* 0x7f800000ff057808 */ /* 0x000fc60005000000 */
[----:B------:R-:W-:-:S04]  /*17b0*/  FMUL R8, R8, R9 ;  /* 0x0000000908087220 */ /* 0x000fc80000400000 */
[----:B------:R-:W-:Y:S01]  /*17c0*/  @!P1 FMUL R5, R11, R8 ;  /* 0x000000080b059220 */ /* 0x000fe20000400000 */
[----:B------:R-:W-:Y:S06]  /*17d0*/  @P0 BRA P3, `(.L_x_17) ;  /* 0x0000000000100947 */ /* 0x000fec0001800000 */
[----:B------:R-:W-:-:S05]  /*17e0*/  FADD R3, R3, R3 ;  /* 0x0000000303037221 */ /* 0x000fca0000000000 */
[----:B------:R-:W-:Y:S01]  /*17f0*/  LOP3.LUT R5, R3, 0x7fffffff, RZ, 0xc0, !PT ;  /* 0x7fffffff03057812 */ /* 0x000fe200078ec0ff */
[----:B------:R-:W-:Y:S06]  /*1800*/  BRA `(.L_x_17) ;  /* 0x0000000000047947 */ /* 0x000fec0003800000 */
.L_x_18:
[----:B------:R-:W-:-:S07]  /*1810*/  FADD R5, R3, 2 ;  /* 0x4000000003057421 */ /* 0x000fce0000000000 */
.L_x_17:
[----:B------:R-:W-:Y:S05]  /*1820*/  BSYNC.RECONVERGENT B0 ;  /* 0x0000000000007941 */ /* 0x000fea0003800200 */
.L_x_16:
[----:B------:R-:W-:-:S07]  /*1830*/  FADD R18, R18, R5 ;  /* 0x0000000512127221 */ /* 0x000fce0000000000 */
.L_x_8:
[----:B------:R-:W0:Y:S01]  /*1840*/  MUFU.RCP R3, R4 ;  /* 0x0000000400037308 */ /* 0x000e220000001000 */
[----:B------:R-:W1:Y:S01]  /*1850*/  LDC R6, c[0x0][0x390] ;  /* 0x0000e400ff067b82 */ /* 0x000e620000000800 */
[----:B------:R-:W-:Y:S06]  /*1860*/  BSSY.RECONVERGENT B2, `(.L_x_19) ;  /* 0x000000d000027945 */ /* 0x000fec0003800200 */
[----:B------:R-:W2:Y:S01]  /*1870*/  FCHK P0, R18, R4 ;  /* 0x0000000412007302 */ /* 0x000ea20000000000 */
[----:B0-----:R-:W-:-:S04]  /*1880*/  FFMA R8, -R4, R3, 1 ;  /* 0x3f80000004087423 */ /* 0x001fc80000000103 */
[----:B------:R-:W-:-:S04]  /*1890*/  FFMA R3, R3, R8, R3 ;  /* 0x0000000803037223 */ /* 0x000fc80000000003 */
[----:B------:R-:W-:Y:S01]  /*18a0*/  FFMA R5, R3, R18, RZ ;  /* 0x0000001203057223 */ /* 0x000fe200000000ff */
[----:B-1----:R-:W-:-:S03]  /*18b0*/  ISETP.GE.AND P2, PT, R6, 0x1, PT ;  /* 0x000000010600780c */ /* 0x002fc60003f46270 */
[----:B------:R-:W-:-:S04]  /*18c0*/  FFMA R6, -R4, R5, R18 ;  /* 0x0000000504067223 */ /* 0x000fc80000000112 */
[----:B------:R-:W-:Y:S01]  /*18d0*/  FFMA R3, R3, R6, R5 ;  /* 0x0000000603037223 */ /* 0x000fe20000000005 */
[----:B--2---:R-:W-:Y:S06]  /*18e0*/  @!P0 BRA `(.L_x_20) ;  /* 0x0000000000108947 */ /* 0x004fec0003800000 */
[----:B------:R-:W-:Y:S02]  /*18f0*/  MOV R3, R4 ;  /* 0x0000000400037202 */ /* 0x000fe40000000f00 */
[----:B------:R-:W-:-:S07]  /*1900*/  MOV R22, 0x1920 ;  /* 0x0000192000167802 */ /* 0x000fce0000000f00 */
[----:B------:R-:W-:Y:S05]  /*1910*/  CALL.REL.NOINC `($__internal_1_$__cuda_sm3x_div_rn_noftz_f32_slowpath) ;  /* 0x0000002000707944 */ /* 0x000fea0003c00000 */
[----:B------:R-:W-:-:S07]  /*1920*/  MOV R3, R25 ;  /* 0x0000001900037202 */ /* 0x000fce0000000f00 */
.L_x_20:
[----:B------:R-:W-:Y:S05]  /*1930*/  BSYNC.RECONVERGENT B2 ;  /* 0x0000000000027941 */ /* 0x000fea0003800200 */
.L_x_19:
[----:B------:R-:W-:Y:S01]  /*1940*/  IADD3 R4, PT, PT, R3, -0xd000000, RZ ;  /* 0xf300000003047810 */ /* 0x000fe20007ffe0ff */
[----:B------:R0:W1:Y:S01]  /*1950*/  MUFU.RSQ R6, R3 ;  /* 0x0000000300067308 */ /* 0x0000620000001400 */
[----:B------:R-:W-:Y:S02]  /*1960*/  BAR.SYNC.DEFER_BLOCKING 0x0 ;  /* 0x0000000000007b1d */ /* 0x000fe40000010000 */
[----:B------:R-:W-:-:S04]  /*1970*/  ISETP.GT.U32.AND P0, PT, R4, 0x727fffff, PT ;  /* 0x727fffff0400780c */ /* 0x000fc80003f04070 */
[----:B------:R-:W-:Y:S09]  /*1980*/  BSSY.RECONVERGENT B0, `(.L_x_21) ;  /* 0x0000009000007945 */ /* 0x000ff20003800200 */
[----:B0-----:R-:W-:Y:S05]  /*1990*/  @!P0 BRA `(.L_x_22) ;  /* 0x00000000000c8947 */ /* 0x001fea0003800000 */
[----:B------:R-:W-:-:S07]  /*19a0*/  MOV R11, 0x19c0 ;  /* 0x000019c0000b7802 */ /* 0x000fce0000000f00 */
[----:B-1----:R-:W-:Y:S05]  /*19b0*/  CALL.REL.NOINC `($__internal_0_$__cuda_sm20_sqrt_rn_f32_slowpath) ;  /* 0x0000001c00ec7944 */ /* 0x002fea0003c00000 */
[----:B------:R-:W-:Y:S05]  /*19c0*/  BRA `(.L_x_23) ;  /* 0x0000000000107947 */ /* 0x000fea0003800000 */
.L_x_22:
[C---:B-1----:R-:W-:Y:S01]  /*19d0*/  FMUL.FTZ R4, R6.reuse, R3 ;  /* 0x0000000306047220 */ /* 0x042fe20000410000 */
[----:B------:R-:W-:-:S03]  /*19e0*/  FMUL.FTZ R5, R6, 0.5 ;  /* 0x3f00000006057820 */ /* 0x000fc60000410000 */
[----:B------:R-:W-:-:S04]  /*19f0*/  FFMA R3, -R4, R4, R3 ;  /* 0x0000000404037223 */ /* 0x000fc80000000103 */
[----:B------:R-:W-:-:S07]  /*1a00*/  FFMA R3, R3, R5, R4 ;  /* 0x0000000503037223 */ /* 0x000fce0000000004 */
.L_x_23:
[----:B------:R-:W-:Y:S05]  /*1a10*/  BSYNC.RECONVERGENT B0 ;  /* 0x0000000000007941 */ /* 0x000fea0003800200 */
.L_x_21:
[----:B------:R-:W-:Y:S05]  /*1a20*/  @!P2 EXIT ;  /* 0x000000000000a94d */ /* 0x000fea0003800000 */
[----:B------:R-:W0:Y:S01]  /*1a30*/  LDCU UR4, c[0x0][0x390] ;  /* 0x00007200ff0477ac */ /* 0x000e220008000800 */
[----:B------:R-:W-:Y:S01]  /*1a40*/  HFMA2 R5, -RZ, RZ, 0, 0 ;  /* 0x00000000ff057431 */ /* 0x000fe200000001ff */
[----:B0-----:R-:W-:-:S04]  /*1a50*/  MOV R19, UR4 ;  /* 0x0000000400137c02 */ /* 0x001fc80008000f00 */
[C---:B------:R-:W-:Y:S02]  /*1a60*/  IADD3 R4, PT, PT, R19.reuse, -0x1, RZ ;  /* 0xffffffff13047810 */ /* 0x040fe40007ffe0ff */
[----:B------:R-:W-:Y:S02]  /*1a70*/  LOP3.LUT R6, R19, 0x7, RZ, 0xc0, !PT ;  /* 0x0000000713067812 */ /* 0x000fe400078ec0ff */
[----:B------:R-:W-:Y:S01]  /*1a80*/  ISETP.GE.U32.AND P0, PT, R4, 0x7, PT ;  /* 0x000000070400780c */ /* 0x000fe20003f06070 */
[----:B------:R-:W-:-:S12]  /*1a90*/  IMAD R4, R0, R19, RZ ;  /* 0x0000001300047224 */ /* 0x000fd800078e02ff */
[----:B------:R-:W-:Y:S05]  /*1aa0*/  @!P0 BRA `(.L_x_24) ;  /* 0x0000000c00b88947 */ /* 0x000fea0003800000 */
[----:B------:R-:W0:Y:S01]  /*1ab0*/  LDC.64 R16, c[0x0][0x388] ;  /* 0x0000e200ff107b82 */ /* 0x000e220000000a00 */
[C---:B------:R-:W-:Y:S01]  /*1ac0*/  LOP3.LUT R5, R19.reuse, 0x7ffffff8, RZ, 0xc0, !PT ;  /* 0x7ffffff813057812 */ /* 0x040fe200078ec0ff */
[C-C-:B------:R-:W-:Y:S01]  /*1ad0*/  IMAD R8, R19.reuse, 0x7, R0.reuse ;  /* 0x0000000713087824 */ /* 0x140fe200078e0200 */
[C---:B------:R-:W-:Y:S01]  /*1ae0*/  IADD3 R7, PT, PT, R19.reuse, UR5, R7 ;  /* 0x0000000513077c10 */ /* 0x040fe2000fffe007 */
[C-C-:B------:R-:W-:Y:S01]  /*1af0*/  IMAD R9, R19.reuse, 0x6, R0.reuse ;  /* 0x0000000613097824 */ /* 0x140fe200078e0200 */
[CC--:B------:R-:W-:Y:S01]  /*1b00*/  LEA R11, R19.reuse, R0.reuse, 0x2 ;  /* 0x00000000130b7211 */ /* 0x0c0fe200078e10ff */
[C-C-:B------:R-:W-:Y:S01]  /*1b10*/  IMAD R10, R19.reuse, 0x5, R0.reuse ;  /* 0x00000005130a7824 */ /* 0x140fe200078e0200 */
[C---:B------:R-:W-:Y:S01]  /*1b20*/  LEA R13, R19.reuse, R0, 0x1 ;  /* 0x00000000130d7211 */ /* 0x040fe200078e08ff */
[----:B------:R-:W-:Y:S01]  /*1b30*/  IMAD R12, R19, 0x3, R0 ;  /* 0x00000003130c7824 */ /* 0x000fe200078e0200 */
[----:B------:R-:W-:Y:S01]  /*1b40*/  MOV R14, R4 ;  /* 0x00000004000e7202 */ /* 0x000fe20000000f00 */
[----:B------:R-:W1:Y:S01]  /*1b50*/  LDCU.64 UR12, c[0x0][0x388] ;  /* 0x00007100ff0c77ac */ /* 0x000e620008000a00 */
[----:B------:R-:W-:-:S02]  /*1b60*/  MOV R15, R0 ;  /* 0x00000000000f7202 */ /* 0x000fc40000000f00 */
[----:B------:R-:W-:Y:S01]  /*1b70*/  IADD3 R24, PT, PT, -R5, RZ, RZ ;  /* 0x000000ff05187210 */ /* 0x000fe20007ffe1ff */
[----:B------:R-:W2:Y:S01]  /*1b80*/  LDCU UR7, c[0x0][0x390] ;  /* 0x00007200ff0777ac */ /* 0x000ea20008000800 */
[----:B------:R-:W3:Y:S01]  /*1b90*/  LDCU.64 UR8, c[0x0][0x380] ;  /* 0x00007000ff0877ac */ /* 0x000ee20008000a00 */
[----:B------:R-:W-:-:S05]  /*1ba0*/  UMOV UR4, URZ ;  /* 0x000000ff00047c82 */ /* 0x000fca0008000000 */
.L_x_64:
[----:B------:R-:W-:Y:S01]  /*1bb0*/  FSETP.NEU.AND P0, PT, R3, RZ, PT ;  /* 0x000000ff0300720b */ /* 0x000fe20003f0d000 */
[----:B------:R-:W-:-:S12]  /*1bc0*/  BSSY.RECONVERGENT B2, `(.L_x_25) ;  /* 0x000001a000027945 */ /* 0x000fd80003800200 */
[----:B------:R-:W4:Y:S02]  /*1bd0*/  @!P0 LDC.64 R18, c[0x0][0x388] ;  /* 0x0000e200ff128b82 */ /* 0x000f240000000a00 */
[----:B----4-:R-:W-:-:S05]  /*1be0*/  @!P0 IMAD.WIDE R20, R15, 0x4, R18 ;  /* 0x000000040f148825 */ /* 0x010fca00078e0212 */
[----:B------:R4:W-:Y:S01]  /*1bf0*/  @!P0 STG.E desc[UR10][R20.64], RZ ;  /* 0x000000ff14008986 */ /* 0x0009e2000c10190a */
[----:B-12---:R-:W-:Y:S05]  /*1c00*/  @!P0 BRA `(.L_x_26) ;  /* 0x0000000000548947 */ /* 0x006fea0003800000 */
[----:B----4-:R-:W4:Y:S02]  /*1c10*/  LDC.64 R20, c[0x0][0x380] ;  /* 0x0000e000ff147b82 */ /* 0x010f240000000a00 */
[----:B----4-:R-:W-:-:S06]  /*1c20*/  IMAD.WIDE R20, R14, 0x4, R20 ;  /* 0x000000040e147825 */ /* 0x010fcc00078e0214 */
[----:B------:R-:W4:Y:S01]  /*1c30*/  LDG.E R21, desc[UR10][R20.64] ;  /* 0x0000000a14157981 */ /* 0x000f22000c1e1900 */
[----:B------:R-:W5:Y:S01]  /*1c40*/  MUFU.RCP R22, R3 ;  /* 0x0000000300167308 */ /* 0x000f620000001000 */
[----:B------:R-:W-:Y:S01]  /*1c50*/  BSSY.RECONVERGENT B3, `(.L_x_27) ;  /* 0x000000c000037945 */ /* 0x000fe20003800200 */
[----:B-----5:R-:W-:-:S04]  /*1c60*/  FFMA R19, R22, -R3, 1 ;  /* 0x3f80000016137423 */ /* 0x020fc80000000803 */
[----:B------:R-:W-:Y:S01]  /*1c70*/  FFMA R19, R22, R19, R22 ;  /* 0x0000001316137223 */ /* 0x000fe20000000016 */
[----:B----4-:R-:W-:-:S04]  /*1c80*/  FADD R18, R21, -R2 ;  /* 0x8000000215127221 */ /* 0x010fc80000000000 */
[----:B------:R-:W4:Y:S01]  /*1c90*/  FCHK P0, R18, R3 ;  /* 0x0000000312007302 */ /* 0x000f220000000000 */
[----:B------:R-:W-:-:S04]  /*1ca0*/  FFMA R22, R18, R19, RZ ;  /* 0x0000001312167223 */ /* 0x000fc800000000ff */
[----:B------:R-:W-:-:S04]  /*1cb0*/  FFMA R23, R22, -R3, R18 ;  /* 0x8000000316177223 */ /* 0x000fc80000000012 */
[----:B------:R-:W-:Y:S01]  /*1cc0*/  FFMA R23, R19, R23, R22 ;  /* 0x0000001713177223 */ /* 0x000fe20000000016 */
[----:B----4-:R-:W-:Y:S06]  /*1cd0*/  @!P0 BRA `(.L_x_28) ;  /* 0x00000000000c8947 */ /* 0x010fec0003800000 */
[----:B------:R-:W-:-:S07]  /*1ce0*/  MOV R22, 0x1d00 ;  /* 0x00001d0000167802 */ /* 0x000fce0000000f00 */
[----:B0123--:R-:W-:Y:S05]  /*1cf0*/  CALL.REL.NOINC `($__internal_1_$__cuda_sm3x_div_rn_noftz_f32_slowpath) ;  /* 0x0000001c00787944 */ /* 0x00ffea0003c00000 */
[----:B------:R-:W-:-:S07]  /*1d00*/  MOV R23, R25 ;  /* 0x0000001900177202 */ /* 0x000fce0000000f00 */
.L_x_28:
[----:B-123--:R-:W-:Y:S05]  /*1d10*/  BSYNC.RECONVERGENT B3 ;  /* 0x0000000000037941 */ /* 0x00efea0003800200 */
.L_x_27:
[----:B------:R-:W-:Y:S02]  /*1d20*/  MOV R18, UR12 ;  /* 0x0000000c00127c02 */ /* 0x000fe40008000f00 */
[----:B------:R-:W-:-:S03]  /*1d30*/  MOV R19, UR13 ;  /* 0x0000000d00137c02 */ /* 0x000fc60008000f00 */
[----:B------:R-:W-:-:S05]  /*1d40*/  IMAD.WIDE R20, R15, 0x4, R18 ;  /* 0x000000040f147825 */ /* 0x000fca00078e0212 */
[----:B------:R1:W-:Y:S02]  /*1d50*/  STG.E desc[UR10][R20.64], R23 ;  /* 0x0000001714007986 */ /* 0x0003e4000c10190a */
.L_x_26:
[----:B-123--:R-:W-:Y:S05]  /*1d60*/  BSYNC.RECONVERGENT B2 ;  /* 0x0000000000027941 */ /* 0x00efea0003800200 */
.L_x_25:
[----:B------:R-:W-:Y:S01]  /*1d70*/  FSETP.NEU.AND P2, PT, R3, RZ, PT ;  /* 0x000000ff0300720b */ /* 0x000fe20003f4d000 */
[----:B------:R-:W-:Y:S02]  /*1d80*/  USHF.R.S32.HI UR6, URZ, 0x1f, UR4 ;  /* 0x0000001fff067899 */ /* 0x000fe40008011404 */
[C---:B----4-:R-:W-:Y:S01]  /*1d90*/  IADD3 R21, P0, PT, R4.reuse, UR4, RZ ;  /* 0x0000000404157c10 */ /* 0x050fe2000ff1e0ff */
[----:B------:R-:W-:Y:S03]  /*1da0*/  BSSY.RECONVERGENT B2, `(.L_x_29) ;  /* 0x000001b000027945 */ /* 0x000fe60003800200 */
[----:B------:R-:W-:Y:S02]  /*1db0*/  LEA.HI.X.SX32 R22, R4, UR6, 0x1, P0 ;  /* 0x0000000604167c11 */ /* 0x000fe400080f0eff */
[----:B------:R-:W-:-:S04]  /*1dc0*/  LEA R20, P0, R21, UR8, 0x2 ;  /* 0x0000000815147c11 */ /* 0x000fc8000f8010ff */
[----:B------:R-:W-:Y:S01]  /*1dd0*/  LEA.HI.X R21, R21, UR9, R22, 0x2, P0 ;  /* 0x0000000915157c11 */ /* 0x000fe200080f1416 */
[----:B------:R-:W-:Y:S08]  /*1de0*/  @!P2 BRA `(.L_x_30) ;  /* 0x000000000050a947 */ /* 0x000ff00003800000 */
[----:B------:R-:W2:Y:S01]  /*1df0*/  LDG.E R19, desc[UR10][R20.64+0x4] ;  /* 0x0000040a14137981 */ /* 0x000ea2000c1e1900 */
[----:B------:R-:W1:Y:S01]  /*1e00*/  MUFU.RCP R18, R3 ;  /* 0x0000000300127308 */ /* 0x000e620000001000 */
[----:B------:R-:W-:Y:S01]  /*1e10*/  BSSY.RECONVERGENT B3, `(.L_x_31) ;  /* 0x000000c000037945 */ /* 0x000fe20003800200 */
[----:B-1----:R-:W-:-:S04]  /*1e20*/  FFMA R23, R18, -R3, 1 ;  /* 0x3f80000012177423 */ /* 0x002fc80000000803 */
[----:B------:R-:W-:Y:S01]  /*1e30*/  FFMA R18, R18, R23, R18 ;  /* 0x0000001712127223 */ /* 0x000fe20000000012 */
[----:B--2---:R-:W-:-:S04]  /*1e40*/  FADD R26, R19, -R2 ;  /* 0x80000002131a7221 */ /* 0x004fc80000000000 */
[----:B------:R-:W1:Y:S01]  /*1e50*/  FCHK P0, R26, R3 ;  /* 0x000000031a007302 */ /* 0x000e620000000000 */
[----:B------:R-:W-:-:S04]  /*1e60*/  FFMA R19, R18, R26, RZ ;  /* 0x0000001a12137223 */ /* 0x000fc800000000ff */
[----:B------:R-:W-:-:S04]  /*1e70*/  FFMA R22, R19, -R3, R26 ;  /* 0x8000000313167223 */ /* 0x000fc8000000001a */
[----:B------:R-:W-:Y:S01]  /*1e80*/  FFMA R25, R18, R22, R19 ;  /* 0x0000001612197223 */ /* 0x000fe20000000013 */
[----:B-1----:R-:W-:Y:S06]  /*1e90*/  @!P0 BRA `(.L_x_32) ;  /* 0x00000000000c8947 */ /* 0x002fec0003800000 */
[----:B------:R-:W-:Y:S02]  /*1ea0*/  MOV R18, R26 ;  /* 0x0000001a00127202 */ /* 0x000fe40000000f00 */
[----:B------:R-:W-:-:S07]  /*1eb0*/  MOV R22, 0x1ed0 ;  /* 0x00001ed000167802 */ /* 0x000fce0000000f00 */
[----:B0-----:R-:W-:Y:S05]  /*1ec0*/  CALL.REL.NOINC `($__internal_1_$__cuda_sm3x_div_rn_noftz_f32_slowpath) ;  /* 0x0000001c00047944 */ /* 0x001fea0003c00000 */
.L_x_32:
[----:B------:R-:W-:Y:S05]  /*1ed0*/  BSYNC.RECONVERGENT B3 ;  /* 0x0000000000037941 */ /* 0x000fea0003800200 */
.L_x_31:
[----:B------:R-:W-:Y:S02]  /*1ee0*/  MOV R18, UR12 ;  /* 0x0000000c00127c02 */ /* 0x000fe40008000f00 */
[----:B------:R-:W-:-:S03]  /*1ef0*/  MOV R19, UR13 ;  /* 0x0000000d00137c02 */ /* 0x000fc60008000f00 */
[----:B------:R-:W-:-:S05]  /*1f00*/  IMAD.WIDE R22, R7, 0x4, R18 ;  /* 0x0000000407167825 */ /* 0x000fca00078e0212 */
[----:B------:R1:W-:Y:S01]  /*1f10*/  STG.E desc[UR10][R22.64], R25 ;  /* 0x0000001916007986 */ /* 0x0003e2000c10190a */
[----:B------:R-:W-:Y:S05]  /*1f20*/  BRA `(.L_x_33) ;  /* 0x0000000000087947 */ /* 0x000fea0003800000 */
.L_x_30:
[----:B------:R-:W-:-:S05]  /*1f30*/  IMAD.WIDE R22, R7, 0x4, R18 ;  /* 0x0000000407167825 */ /* 0x000fca00078e0212 */
[----:B------:R2:W-:Y:S02]  /*1f40*/  STG.E desc[UR10][R22.64], RZ ;  /* 0x000000ff16007986 */ /* 0x0005e4000c10190a */
.L_x_33:
[----:B------:R-:W-:Y:S05]  /*1f50*/  BSYNC.RECONVERGENT B2 ;  /* 0x0000000000027941 */ /* 0x000fea0003800200 */
.L_x_29:
[----:B------:R-:W-:Y:S04]  /*1f60*/  BSSY.RECONVERGENT B2, `(.L_x_34) ;  /* 0x0000018000027945 */ /* 0x000fe80003800200 */
[----:B------:R-:W-:Y:S05]  /*1f70*/  @!P2 BRA `(.L_x_35) ;  /* 0x000000000050a947 */ /* 0x000fea0003800000 */
[----:B------:R-:W3:Y:S01]  /*1f80*/  LDG.E R19, desc[UR10][R20.64+0x8] ;  /* 0x0000080a14137981 */ /* 0x000ee2000c1e1900 */
[----:B------:R-:W1:Y:S01]  /*1f90*/  MUFU.RCP R18, R3 ;  /* 0x0000000300127308 */ /* 0x000e620000001000 */
[----:B------:R-:W-:Y:S01]  /*1fa0*/  BSSY.RECONVERGENT B3, `(.L_x_36) ;  /* 0x000000c000037945 */ /* 0x000fe20003800200 */
[----:B-12---:R-:W-:-:S04]  /*1fb0*/  FFMA R23, R18, -R3, 1 ;  /* 0x3f80000012177423 */ /* 0x006fc80000000803 */
[----:B------:R-:W-:Y:S01]  /*1fc0*/  FFMA R18, R18, R23, R18 ;  /* 0x0000001712127223 */ /* 0x000fe20000000012 */
[----:B---3--:R-:W-:-:S04]  /*1fd0*/  FADD R26, R19, -R2 ;  /* 0x80000002131a7221 */ /* 0x008fc80000000000 */
        /* <DEDUP_REMOVED lines=8> */
.L_x_37:
[----:B------:R-:W-:Y:S05]  /*2060*/  BSYNC.RECONVERGENT B3 ;  /* 0x0000000000037941 */ /* 0x000fea0003800200 */
.L_x_36:
[----:B------:R-:W-:Y:S02]  /*2070*/  MOV R18, UR12 ;  /* 0x0000000c00127c02 */ /* 0x000fe40008000f00 */
[----:B------:R-:W-:-:S03]  /*2080*/  MOV R19, UR13 ;  /* 0x0000000d00137c02 */ /* 0x000fc60008000f00 */
[----:B------:R-:W-:-:S05]  /*2090*/  IMAD.WIDE R22, R13, 0x4, R18 ;  /* 0x000000040d167825 */ /* 0x000fca00078e0212 */
[----:B------:R1:W-:Y:S01]  /*20a0*/  STG.E desc[UR10][R22.64], R25 ;  /* 0x0000001916007986 */ /* 0x0003e2000c10190a */
[----:B------:R-:W-:Y:S05]  /*20b0*/  BRA `(.L_x_38) ;  /* 0x0000000000087947 */ /* 0x000fea0003800000 */
.L_x_35:
[----:B-12---:R-:W-:-:S05]  /*20c0*/  IMAD.WIDE R22, R13, 0x4, R18 ;  /* 0x000000040d167825 */ /* 0x006fca00078e0212 */
[----:B------:R2:W-:Y:S02]  /*20d0*/  STG.E desc[UR10][R22.64], RZ ;  /* 0x000000ff16007986 */ /* 0x0005e4000c10190a */
.L_x_38:
[----:B------:R-:W-:Y:S05]  /*20e0*/  BSYNC.RECONVERGENT B2 ;  /* 0x0000000000027941 */ /* 0x000fea0003800200 */
.L_x_34:
        /* <DEDUP_REMOVED lines=16> */
.L_x_42:
[----:B------:R-:W-:Y:S05]  /*21f0*/  BSYNC.RECONVERGENT B3 ;  /* 0x0000000000037941 */ /* 0x000fea0003800200 */
.L_x_41:
[----:B------:R-:W-:Y:S02]  /*2200*/  MOV R18, UR12 ;  /* 0x0000000c00127c02 */ /* 0x000fe40008000f00 */
[----:B------:R-:W-:-:S03]  /*2210*/  MOV R19, UR13 ;  /* 0x0000000d00137c02 */ /* 0x000fc60008000f00 */
[----:B------:R-:W-:-:S05]  /*2220*/  IMAD.WIDE R22, R12, 0x4, R18 ;  /* 0x000000040c167825 */ /* 0x000fca00078e0212 */
[----:B------:R1:W-:Y:S01]  /*2230*/  STG.E desc[UR10][R22.64], R25 ;  /* 0x0000001916007986 */ /* 0x0003e2000c10190a */
[----:B------:R-:W-:Y:S05]  /*2240*/  BRA `(.L_x_43) ;  /* 0x0000000000087947 */ /* 0x000fea0003800000 */
.L_x_40:
[----:B-12---:R-:W-:-:S05]  /*2250*/  IMAD.WIDE R22, R12, 0x4, R18 ;  /* 0x000000040c167825 */ /* 0x006fca00078e0212 */
[----:B------:R2:W-:Y:S02]  /*2260*/  STG.E desc[UR10][R22.64], RZ ;  /* 0x000000ff16007986 */ /* 0x0005e4000c10190a */
.L_x_43:
[----:B------:R-:W-:Y:S05]  /*2270*/  BSYNC.RECONVERGENT B2 ;  /* 0x0000000000027941 */ /* 0x000fea0003800200 */
.L_x_39:
        /* <DEDUP_REMOVED lines=16> */
.L_x_47:
[----:B------:R-:W-:Y:S05]  /*2380*/  BSYNC.RECONVERGENT B3 ;  /* 0x0000000000037941 */ /* 0x000fea0003800200 */
.L_x_46:
[----:B------:R-:W-:Y:S02]  /*2390*/  MOV R18, UR12 ;  /* 0x0000000c00127c02 */ /* 0x000fe40008000f00 */
[----:B------:R-:W-:-:S03]  /*23a0*/  MOV R19, UR13 ;  /* 0x0000000d00137c02 */ /* 0x000fc60008000f00 */
[----:B------:R-:W-:-:S05]  /*23b0*/  IMAD.WIDE R22, R11, 0x4, R18 ;  /* 0x000000040b167825 */ /* 0x000fca00078e0212 */
[----:B------:R1:W-:Y:S01]  /*23c0*/  STG.E desc[UR10][R22.64], R25 ;  /* 0x0000001916007986 */ /* 0x0003e2000c10190a */
[----:B------:R-:W-:Y:S05]  /*23d0*/  BRA `(.L_x_48) ;  /* 0x0000000000087947 */ /* 0x000fea0003800000 */
.L_x_45:
[----:B-12---:R-:W-:-:S05]  /*23e0*/  IMAD.WIDE R22, R11, 0x4, R18 ;  /* 0x000000040b167825 */ /* 0x006fca00078e0212 */
[----:B------:R2:W-:Y:S02]  /*23f0*/  STG.E desc[UR10][R22.64], RZ ;  /* 0x000000ff16007986 */ /* 0x0005e4000c10190a */
.L_x_48:
[----:B------:R-:W-:Y:S05]  /*2400*/  BSYNC.RECONVERGENT B2 ;  /* 0x0000000000027941 */ /* 0x000fea0003800200 */
.L_x_44:
        /* <DEDUP_REMOVED lines=16> */
.L_x_52:
[----:B------:R-:W-:Y:S05]  /*2510*/  BSYNC.RECONVERGENT B3 ;  /* 0x0000000000037941 */ /* 0x000fea0003800200 */
.L_x_51:
[----:B------:R-:W-:Y:S02]  /*2520*/  MOV R18, UR12 ;  /* 0x0000000c00127c02 */ /* 0x000fe40008000f00 */
[----:B------:R-:W-:-:S03]  /*2530*/  MOV R19, UR13 ;  /* 0x0000000d00137c02 */ /* 0x000fc60008000f00 */
[----:B------:R-:W-:-:S05]  /*2540*/  IMAD.WIDE R22, R10, 0x4, R18 ;  /* 0x000000040a167825 */ /* 0x000fca00078e0212 */
[----:B------:R1:W-:Y:S01]  /*2550*/  STG.E desc[UR10][R22.64], R25 ;  /* 0x0000001916007986 */ /* 0x0003e2000c10190a */
[----:B------:R-:W-:Y:S05]  /*2560*/  BRA `(.L_x_53) ;  /* 0x0000000000087947 */ /* 0x000fea0003800000 */
.L_x_50:
[----:B-12---:R-:W-:-:S05]  /*2570*/  IMAD.WIDE R22, R10, 0x4, R18 ;  /* 0x000000040a167825 */ /* 0x006fca00078e0212 */
[----:B------:R2:W-:Y:S02]  /*2580*/  STG.E desc[UR10][R22.64], RZ ;  /* 0x000000ff16007986 */ /* 0x0005e4000c10190a */
.L_x_53:
[----:B------:R-:W-:Y:S05]  /*2590*/  BSYNC.RECONVERGENT B2 ;  /* 0x0000000000027941 */ /* 0x000fea0003800200 */
.L_x_49:
        /* <DEDUP_REMOVED lines=16> */
.L_x_57:
[----:B------:R-:W-:Y:S05]  /*26a0*/  BSYNC.RECONVERGENT B3 ;  /* 0x0000000000037941 */ /* 0x000fea0003800200 */
.L_x_56:
[----:B------:R-:W-:Y:S02]  /*26b0*/  MOV R18, UR12 ;  /* 0x0000000c00127c02 */ /* 0x000fe40008000f00 */
[----:B------:R-:W-:-:S03]  /*26c0*/  MOV R19, UR13 ;  /* 0x0000000d00137c02 */ /* 0x000fc60008000f00 */
[----:B------:R-:W-:-:S05]  /*26d0*/  IMAD.WIDE R22, R9, 0x4, R18 ;  /* 0x0000000409167825 */ /* 0x000fca00078e0212 */
[----:B------:R1:W-:Y:S01]  /*26e0*/  STG.E desc[UR10][R22.64], R25 ;  /* 0x0000001916007986 */ /* 0x0003e2000c10190a */
[----:B------:R-:W-:Y:S05]  /*26f0*/  BRA `(.L_x_58) ;  /* 0x0000000000087947 */ /* 0x000fea0003800000 */
.L_x_55:
[----:B-12---:R-:W-:-:S05]  /*2700*/  IMAD.WIDE R22, R9, 0x4, R18 ;  /* 0x0000000409167825 */ /* 0x006fca00078e0212 */
[----:B------:R2:W-:Y:S02]  /*2710*/  STG.E desc[UR10][R22.64], RZ ;  /* 0x000000ff16007986 */ /* 0x0005e4000c10190a */
.L_x_58:
[----:B------:R-:W-:Y:S05]  /*2720*/  BSYNC.RECONVERGENT B2 ;  /* 0x0000000000027941 */ /* 0x000fea0003800200 */
.L_x_54:
[----:B------:R-:W-:Y:S04]  /*2730*/  BSSY.RECONVERGENT B2, `(.L_x_59) ;  /* 0x0000017000027945 */ /* 0x000fe80003800200 */
[----:B------:R-:W-:Y:S05]  /*2740*/  @!P2 BRA `(.L_x_60) ;  /* 0x00000000004ca947 */ /* 0x000fea0003800000 */
[----:B------:R-:W3:Y:S01]  /*2750*/  LDG.E R21, desc[UR10][R20.64+0x1c] ;  /* 0x00001c0a14157981 */ /* 0x000ee2000c1e1900 */
[----:B------:R-:W4:Y:S01]  /*2760*/  MUFU.RCP R18, R3 ;  /* 0x0000000300127308 */ /* 0x000f220000001000 */
[----:B------:R-:W-:Y:S01]  /*2770*/  BSSY.RECONVERGENT B3, `(.L_x_61) ;  /* 0x000000d000037945 */ /* 0x000fe20003800200 */
[----:B----4-:R-:W-:-:S04]  /*2780*/  FFMA R19, R18, -R3, 1 ;  /* 0x3f80000012137423 */ /* 0x010fc80000000803 */
[----:B------:R-:W-:Y:S01]  /*2790*/  FFMA R18, R18, R19, R18 ;  /* 0x0000001312127223 */ /* 0x000fe20000000012 */
[----:B---3--:R-:W-:-:S04]  /*27a0*/  FADD R26, R21, -R2 ;  /* 0x80000002151a7221 */ /* 0x008fc80000000000 */
[----:B------:R-:W3:Y:S01]  /*27b0*/  FCHK P0, R26, R3 ;  /* 0x000000031a007302 */ /* 0x000ee20000000000 */
[----:B------:R-:W-:-:S04]  /*27c0*/  FFMA R19, R18, R26, RZ ;  /* 0x0000001a12137223 */ /* 0x000fc800000000ff */
[----:B-12---:R-:W-:-:S04]  /*27d0*/  FFMA R22, R19, -R3, R26 ;  /* 0x8000000313167223 */ /* 0x006fc8000000001a */
[----:B------:R-:W-:Y:S01]  /*27e0*/  FFMA R23, R18, R22, R19 ;  /* 0x0000001612177223 */ /* 0x000fe20000000013 */
[----:B---3--:R-:W-:Y:S06]  /*27f0*/  @!P0 BRA `(.L_x_62) ;  /* 0x0000000000108947 */ /* 0x008fec0003800000 */
[----:B------:R-:W-:Y:S02]  /*2800*/  MOV R18, R26 ;  /* 0x0000001a00127202 */ /* 0x000fe40000000f00 */
[----:B------:R-:W-:-:S07]  /*2810*/  MOV R22, 0x2830 ;  /* 0x0000283000167802 */ /* 0x000fce0000000f00 */
[----:B0-----:R-:W-:Y:S05]  /*2820*/  CALL.REL.NOINC `($__internal_1_$__cuda_sm3x_div_rn_noftz_f32_slowpath) ;  /* 0x0000001000ac7944 */ /* 0x001fea0003c00000 */
[----:B------:R-:W-:-:S07]  /*2830*/  MOV R23, R25 ;  /* 0x0000001900177202 */ /* 0x000fce0000000f00 */
.L_x_62:
[----:B------:R-:W-:Y:S05]  /*2840*/  BSYNC.RECONVERGENT B3 ;  /* 0x0000000000037941 */ /* 0x000fea0003800200 */
.L_x_61:
[----:B0-----:R-:W-:-:S05]  /*2850*/  IMAD.WIDE R18, R8, 0x4, R16 ;  /* 0x0000000408127825 */ /* 0x001fca00078e0210 */
[----:B------:R0:W-:Y:S01]  /*2860*/  STG.E desc[UR10][R18.64], R23 ;  /* 0x0000001712007986 */ /* 0x0001e2000c10190a */
[----:B------:R-:W-:Y:S05]  /*2870*/  BRA `(.L_x_63) ;  /* 0x0000000000087947 */ /* 0x000fea0003800000 */
.L_x_60:
[----:B------:R-:W-:-:S05]  /*2880*/  IMAD.WIDE R18, R8, 0x4, R18 ;  /* 0x0000000408127825 */ /* 0x000fca00078e0212 */
[----:B------:R3:W-:Y:S02]  /*2890*/  STG.E desc[UR10][R18.64], RZ ;  /* 0x000000ff12007986 */ /* 0x0007e4000c10190a */
.L_x_63:
[----:B------:R-:W-:Y:S05]  /*28a0*/  BSYNC.RECONVERGENT B2 ;  /* 0x0000000000027941 */ /* 0x000fea0003800200 */
.L_x_59:
[----:B------:R-:W-:Y:S01]  /*28b0*/  IADD3 R24, PT, PT, R24, 0x8, RZ ;  /* 0x0000000818187810 */ /* 0x000fe20007ffe0ff */
[----:B------:R-:W-:Y:S01]  /*28c0*/  UIADD3 UR4, UPT, UPT, UR4, 0x8, URZ ;  /* 0x0000000804047890 */ /* 0x000fe2000fffe0ff */
[----:B0--3--:R-:W-:Y:S02]  /*28d0*/  MOV R19, UR7 ;  /* 0x0000000700137c02 */ /* 0x009fe40008000f00 */
[----:B------:R-:W-:Y:S02]  /*28e0*/  ISETP.NE.AND P0, PT, R24, RZ, PT ;  /* 0x000000ff1800720c */ /* 0x000fe40003f05270 */
[----:B------:R-:W-:Y:S02]  /*28f0*/  IADD3 R14, PT, PT, R14, 0x8, RZ ;  /* 0x000000080e0e7810 */ /* 0x000fe40007ffe0ff */
[C---:B------:R-:W-:Y:S02]  /*2900*/  LEA R8, R19.reuse, R8, 0x3 ;  /* 0x0000000813087211 */ /* 0x040fe400078e18ff */
[----:B------:R-:W-:-:S02]  /*2910*/  LEA R9, R19, R9, 0x3 ;  /* 0x0000000913097211 */ /* 0x000fc400078e18ff */
[C---:B------:R-:W-:Y:S02]  /*2920*/  LEA R10, R19.reuse, R10, 0x3 ;  /* 0x0000000a130a7211 */ /* 0x040fe400078e18ff */
[C---:B------:R-:W-:Y:S02]  /*2930*/  LEA R11, R19.reuse, R11, 0x3 ;  /* 0x0000000b130b7211 */ /* 0x040fe400078e18ff */
[C---:B------:R-:W-:Y:S02]  /*2940*/  LEA R12, R19.reuse, R12, 0x3 ;  /* 0x0000000c130c7211 */ /* 0x040fe400078e18ff */
[C---:B------:R-:W-:Y:S02]  /*2950*/  LEA R13, R19.reuse, R13, 0x3 ;  /* 0x0000000d130d7211 */ /* 0x040fe400078e18ff */
[C---:B------:R-:W-:Y:S02]  /*2960*/  LEA R15, R19.reuse, R15, 0x3 ;  /* 0x0000000f130f7211 */ /* 0x040fe400078e18ff */
[----:B------:R-:W-:Y:S01]  /*2970*/  LEA R7, R19, R7, 0x3 ;  /* 0x0000000713077211 */ /* 0x000fe200078e18ff */
[----:B------:R-:W-:Y:S06]  /*2980*/  @P0 BRA `(.L_x_64) ;  /* 0xfffffff000880947 */ /* 0x000fec000383ffff */
.L_x_24:
[----:B------:R-:W-:-:S13]  /*2990*/  ISETP.NE.AND P0, PT, R6, RZ, PT ;  /* 0x000000ff0600720c */ /* 0x000fda0003f05270 */
[----:B------:R-:W-:Y:S05]  /*29a0*/  @!P0 EXIT ;  /* 0x000000000000894d */ /* 0x000fea0003800000 */
[----:B------:R-:W-:Y:S02]  /*29b0*/  ISETP.GE.U32.AND P0, PT, R6, 0x4, PT ;  /* 0x000000040600780c */ /* 0x000fe40003f06070 */
[----:B------:R-:W-:-:S11]  /*29c0*/  LOP3.LUT R12, R19, 0x3, RZ, 0xc0, !PT ;  /* 0x00000003130c7812 */ /* 0x000fd600078ec0ff */
[----:B------:R-:W-:Y:S05]  /*29d0*/  @!P0 BRA `(.L_x_65) ;  /* 0x0000000800248947 */ /* 0x000fea0003800000 */
[----:B------:R-:W-:Y:S01]  /*29e0*/  FSETP.NEU.AND P0, PT, R3, RZ, PT ;  /* 0x000000ff0300720b */ /* 0x000fe20003f0d000 */
[----:B------:R-:W-:-:S12]  /*29f0*/  BSSY.RECONVERGENT B2, `(.L_x_66) ;  /* 0x0000023000027945 */ /* 0x000fd80003800200 */
[----:B------:R-:W-:Y:S05]  /*2a00*/  @!P0 BRA `(.L_x_67) ;  /* 0x00000000006c8947 */ /* 0x000fea0003800000 */
[----:B------:R-:W0:Y:S01]  /*2a10*/  LDC.64 R8, c[0x0][0x380] ;  /* 0x0000e000ff087b82 */ /* 0x000e220000000a00 */
[----:B------:R-:W-:-:S05]  /*2a20*/  IADD3 R7, PT, PT, R4, R5, RZ ;  /* 0x0000000504077210 */ /* 0x000fca0007ffe0ff */
[----:B0-----:R-:W-:-:S06]  /*2a30*/  IMAD.WIDE R8, R7, 0x4, R8 ;  /* 0x0000000407087825 */ /* 0x001fcc00078e0208 */
[----:B------:R-:W3:Y:S01]  /*2a40*/  LDG.E R9, desc[UR10][R8.64] ;  /* 0x0000000a08097981 */ /* 0x000ee2000c1e1900 */
[----:B------:R-:W0:Y:S01]  /*2a50*/  MUFU.RCP R6, R3 ;  /* 0x0000000300067308 */ /* 0x000e220000001000 */
[----:B------:R-:W-:Y:S01]  /*2a60*/  BSSY.RECONVERGENT B3, `(.L_x_68) ;  /* 0x000000c000037945 */ /* 0x000fe20003800200 */
[----:B0-----:R-:W-:-:S04]  /*2a70*/  FFMA R7, R6, -R3, 1 ;  /* 0x3f80000006077423 */ /* 0x001fc80000000803 */
[----:B------:R-:W-:Y:S01]  /*2a80*/  FFMA R6, R6, R7, R6 ;  /* 0x0000000706067223 */ /* 0x000fe20000000006 */
[----:B---3--:R-:W-:-:S04]  /*2a90*/  FADD R18, R9, -R2 ;  /* 0x8000000209127221 */ /* 0x008fc80000000000 */
[----:B------:R-:W0:Y:S01]  /*2aa0*/  FCHK P0, R18, R3 ;  /* 0x0000000312007302 */ /* 0x000e220000000000 */
[----:B------:R-:W-:-:S04]  /*2ab0*/  FFMA R7, R6, R18, RZ ;  /* 0x0000001206077223 */ /* 0x000fc800000000ff */
[----:B------:R-:W-:-:S04]  /*2ac0*/  FFMA R10, R7, -R3, R18 ;  /* 0x80000003070a7223 */ /* 0x000fc80000000012 */
[----:B------:R-:W-:Y:S01]  /*2ad0*/  FFMA R13, R6, R10, R7 ;  /* 0x0000000a060d7223 */ /* 0x000fe20000000007 */
[----:B0-----:R-:W-:Y:S06]  /*2ae0*/  @!P0 BRA `(.L_x_69) ;  /* 0x00000000000c8947 */ /* 0x001fec0003800000 */
[----:B-12---:R-:W-:-:S07]  /*2af0*/  MOV R22, 0x2b10 ;  /* 0x00002b1000167802 */ /* 0x006fce0000000f00 */
[----:B------:R-:W-:Y:S05]  /*2b00*/  CALL.REL.NOINC `($__internal_1_$__cuda_sm3x_div_rn_noftz_f32_slowpath) ;  /* 0x0000000c00f47944 */ /* 0x000fea0003c00000 */
[----:B------:R-:W-:-:S07]  /*2b10*/  MOV R13, R25 ;  /* 0x00000019000d7202 */ /* 0x000fce0000000f00 */
.L_x_69:
[----:B------:R-:W-:Y:S05]  /*2b20*/  BSYNC.RECONVERGENT B3 ;  /* 0x0000000000037941 */ /* 0x000fea0003800200 */
.L_x_68:
[----:B------:R-:W0:Y:S01]  /*2b30*/  LDCU UR4, c[0x0][0x390] ;  /* 0x00007200ff0477ac */ /* 0x000e220008000800 */
[----:B------:R-:W3:Y:S01]  /*2b40*/  LDCU.64 UR6, c[0x0][0x388] ;  /* 0x00007100ff0677ac */ /* 0x000ee20008000a00 */
[----:B0-----:R-:W-:Y:S02]  /*2b50*/  MOV R19, UR4 ;  /* 0x0000000400137c02 */ /* 0x001fe40008000f00 */
[----:B---3--:R-:W-:-:S03]  /*2b60*/  MOV R10, UR6 ;  /* 0x00000006000a7c02 */ /* 0x008fc60008000f00 */
[----:B------:R-:W-:Y:S01]  /*2b70*/  IMAD R7, R5, R19, R0 ;  /* 0x0000001305077224 */ /* 0x000fe200078e0200 */
[----:B------:R-:W-:-:S03]  /*2b80*/  MOV R11, UR7 ;  /* 0x00000007000b7c02 */ /* 0x000fc60008000f00 */
[----:B------:R-:W-:-:S05]  /*2b90*/  IMAD.WIDE R6, R7, 0x4, R10 ;  /* 0x0000000407067825 */ /* 0x000fca00078e020a */
[----:B------:R3:W-:Y:S01]  /*2ba0*/  STG.E desc[UR10][R6.64], R13 ;  /* 0x0000000d06007986 */ /* 0x0007e2000c10190a */
[----:B------:R-:W-:Y:S05]  /*2bb0*/  BRA `(.L_x_70) ;  /* 0x0000000000187947 */ /* 0x000fea0003800000 */
.L_x_67:
[----:B------:R-:W0:Y:S01]  /*2bc0*/  LDCU.64 UR4, c[0x0][0x388] ;  /* 0x00007100ff0477ac */ /* 0x000e220008000a00 */
[----:B------:R-:W-:Y:S01]  /*2bd0*/  IMAD R7, R5, R19, R0 ;  /* 0x0000001305077224 */ /* 0x000fe200078e0200 */
[----:B0-----:R-:W-:Y:S02]  /*2be0*/  MOV R10, UR4 ;  /* 0x00000004000a7c02 */ /* 0x001fe40008000f00 */
[----:B------:R-:W-:-:S03]  /*2bf0*/  MOV R11, UR5 ;  /* 0x00000005000b7c02 */ /* 0x000fc60008000f00 */
[----:B------:R-:W-:-:S05]  /*2c00*/  IMAD.WIDE R6, R7, 0x4, R10 ;  /* 0x0000000407067825 */ /* 0x000fca00078e020a */
[----:B------:R0:W-:Y:S02]  /*2c10*/  STG.E desc[UR10][R6.64], RZ ;  /* 0x000000ff06007986 */ /* 0x0001e4000c10190a */
.L_x_70:
[----:B------:R-:W-:Y:S05]  /*2c20*/  BSYNC.RECONVERGENT B2 ;  /* 0x0000000000027941 */ /* 0x000fea0003800200 */
.L_x_66:
[----:B------:R-:W4:Y:S01]  /*2c30*/  LDCU.64 UR4, c[0x0][0x380] ;  /* 0x00007000ff0477ac */ /* 0x000f220008000a00 */
[----:B------:R-:W-:Y:S01]  /*2c40*/  FSETP.NEU.AND P1, PT, R3, RZ, PT ;  /* 0x000000ff0300720b */ /* 0x000fe20003f2d000 */
[----:B------:R-:W-:Y:S01]  /*2c50*/  BSSY.RECONVERGENT B2, `(.L_x_71) ;  /* 0x0000022000027945 */ /* 0x000fe20003800200 */
[----:B0--3--:R-:W-:-:S04]  /*2c60*/  IADD3 R6, P0, PT, R4, R5, RZ ;  /* 0x0000000504067210 */ /* 0x009fc80007f1e0ff */
[----:B------:R-:W-:Y:S02]  /*2c70*/  LEA.HI.X.SX32 R7, R4, RZ, 0x1, P0 ;  /* 0x000000ff04077211 */ /* 0x000fe400000f0eff */
[----:B----4-:R-:W-:-:S04]  /*2c80*/  LEA R8, P0, R6, UR4, 0x2 ;  /* 0x0000000406087c11 */ /* 0x010fc8000f8010ff */
[----:B------:R-:W-:Y:S02]  /*2c90*/  LEA.HI.X R9, R6, UR5, R7, 0x2, P0 ;  /* 0x0000000506097c11 */ /* 0x000fe400080f1407 */
[----:B------:R-:W-:Y:S01]  /*2ca0*/  IADD3 R7, PT, PT, R5, 0x1, RZ ;  /* 0x0000000105077810 */ /* 0x000fe20007ffe0ff */
[----:B------:R-:W-:Y:S06]  /*2cb0*/  @!P1 BRA `(.L_x_72) ;  /* 0x0000000000609947 */ /* 0x000fec0003800000 */
        /* <DEDUP_REMOVED lines=14> */
.L_x_74:
[----:B------:R-:W-:Y:S05]  /*2da0*/  BSYNC.RECONVERGENT B3 ;  /* 0x0000000000037941 */ /* 0x000fea0003800200 */
.L_x_73:
        /* <DEDUP_REMOVED lines=9> */
.L_x_72:
[----:B------:R-:W-:-:S04]  /*2e40*/  IMAD R7, R7, R19, R0 ;  /* 0x0000001307077224 */ /* 0x000fc800078e0200 */
[----:B------:R-:W-:-:S05]  /*2e50*/  IMAD.WIDE R6, R7, 0x4, R10 ;  /* 0x0000000407067825 */ /* 0x000fca00078e020a */
[----:B------:R0:W-:Y:S02]  /*2e60*/  STG.E desc[UR10][R6.64], RZ ;  /* 0x000000ff06007986 */ /* 0x0001e4000c10190a */
.L_x_75:
[----:B------:R-:W-:Y:S05]  /*2e70*/  BSYNC.RECONVERGENT B2 ;  /* 0x0000000000027941 */ /* 0x000fea0003800200 */
.L_x_71:
[----:B------:R-:W-:Y:S01]  /*2e80*/  FSETP.NEU.AND P0, PT, R3, RZ, PT ;  /* 0x000000ff0300720b */ /* 0x000fe20003f0d000 */
[----:B------:R-:W-:Y:S01]  /*2e90*/  BSSY.RECONVERGENT B2, `(.L_x_76) ;  /* 0x000001e000027945 */ /* 0x000fe20003800200 */
[----:B0--3--:R-:W-:-:S11]  /*2ea0*/  IADD3 R7, PT, PT, R5, 0x2, RZ ;  /* 0x0000000205077810 */ /* 0x009fd60007ffe0ff */
[----:B------:R-:W-:Y:S05]  /*2eb0*/  @!P0 BRA `(.L_x_77) ;  /* 0x0000000000608947 */ /* 0x000fea0003800000 */
        /* <DEDUP_REMOVED lines=14> */
.L_x_79:
[----:B------:R-:W-:Y:S05]  /*2fa0*/  BSYNC.RECONVERGENT B3 ;  /* 0x0000000000037941 */ /* 0x000fea0003800200 */
.L_x_78:
        /* <DEDUP_REMOVED lines=9> */
.L_x_77:
[----:B------:R-:W-:-:S04]  /*3040*/  IMAD R7, R7, R19, R0 ;  /* 0x0000001307077224 */ /* 0x000fc800078e0200 */
[----:B------:R-:W-:-:S05]  /*3050*/  IMAD.WIDE R6, R7, 0x4, R10 ;  /* 0x0000000407067825 */ /* 0x000fca00078e020a */
[----:B------:R3:W-:Y:S02]  /*3060*/  STG.E desc[UR10][R6.64], RZ ;  /* 0x000000ff06007986 */ /* 0x0007e4000c10190a */
.L_x_80:
[----:B------:R-:W-:Y:S05]  /*3070*/  BSYNC.RECONVERGENT B2 ;  /* 0x0000000000027941 */ /* 0x000fea0003800200 */
.L_x_76:
        /* <DEDUP_REMOVED lines=18> */
.L_x_84:
[----:B------:R-:W-:Y:S05]  /*31a0*/  BSYNC.RECONVERGENT B3 ;  /* 0x0000000000037941 */ /* 0x000fea0003800200 */
.L_x_83:
[----:B------:R-:W0:Y:S01]  /*31b0*/  LDCU UR4, c[0x0][0x390] ;  /* 0x00007200ff0477ac */ /* 0x000e220008000800 */
[----:B------:R-:W3:Y:S01]  /*31c0*/  LDC.64 R8, c[0x0][0x388] ;  /* 0x0000e200ff087b82 */ /* 0x000ee20000000a00 */
[----:B0-----:R-:W-:-:S05]  /*31d0*/  MOV R19, UR4 ;  /* 0x0000000400137c02 */ /* 0x001fca0008000f00 */
[----:B------:R-:W-:-:S04]  /*31e0*/  IMAD R7, R7, R19, R0 ;  /* 0x0000001307077224 */ /* 0x000fc800078e0200 */
[----:B---3--:R-:W-:-:S05]  /*31f0*/  IMAD.WIDE R6, R7, 0x4, R8 ;  /* 0x0000000407067825 */ /* 0x008fca00078e0208 */
[----:B------:R0:W-:Y:S01]  /*3200*/  STG.E desc[UR10][R6.64], R11 ;  /* 0x0000000b06007986 */ /* 0x0001e2000c10190a */
[----:B------:R-:W-:Y:S05]  /*3210*/  BRA `(.L_x_85) ;  /* 0x00000000000c7947 */ /* 0x000fea0003800000 */
.L_x_82:
[----:B------:R-:W-:-:S04]  /*3220*/  IMAD R7, R7, R19, R0 ;  /* 0x0000001307077224 */ /* 0x000fc800078e0200 */
[----:B------:R-:W-:-:S05]  /*3230*/  IMAD.WIDE R10, R7, 0x4, R10 ;  /* 0x00000004070a7825 */ /* 0x000fca00078e020a */
[----:B------:R3:W-:Y:S02]  /*3240*/  STG.E desc[UR10][R10.64], RZ ;  /* 0x000000ff0a007986 */ /* 0x0007e4000c10190a */
.L_x_85:
[----:B------:R-:W-:Y:S05]  /*3250*/  BSYNC.RECONVERGENT B2 ;  /* 0x0000000000027941 */ /* 0x000fea0003800200 */
.L_x_81:
[----:B------:R-:W-:-:S07]  /*3260*/  IADD3 R5, PT, PT, R5, 0x4, RZ ;  /* 0x0000000405057810 */ /* 0x000fce0007ffe0ff */
.L_x_65:
[----:B------:R-:W-:-:S13]  /*3270*/  ISETP.NE.AND P0, PT, R12, RZ, PT ;  /* 0x000000ff0c00720c */ /* 0x000fda0003f05270 */
[----:B------:R-:W-:Y:S05]  /*3280*/  @!P0 EXIT ;  /* 0x000000000000894d */ /* 0x000fea0003800000 */
[----:B------:R-:W-:-:S13]  /*3290*/  ISETP.NE.AND P0, PT, R12, 0x1, PT ;  /* 0x000000010c00780c */ /* 0x000fda0003f05270 */
[----:B------:R-:W-:Y:S05]  /*32a0*/  @!P0 BRA `(.L_x_86) ;  /* 0x0000000400288947 */ /* 0x000fea0003800000 */
[----:B------:R-:W-:Y:S01]  /*32b0*/  FSETP.NEU.AND P0, PT, R3, RZ, PT ;  /* 0x000000ff0300720b */ /* 0x000fe20003f0d000 */
[----:B------:R-:W-:-:S12]  /*32c0*/  BSSY.RECONVERGENT B2, `(.L_x_87) ;  /* 0x0000023000027945 */ /* 0x000fd80003800200 */
[----:B------:R-:W-:Y:S05]  /*32d0*/  @!P0 BRA `(.L_x_88) ;  /* 0x00000000006c8947 */ /* 0x000fea0003800000 */
[----:B0-----:R-:W0:Y:S01]  /*32e0*/  LDC.64 R6, c[0x0][0x380] ;  /* 0x0000e000ff067b82 */ /* 0x001e220000000a00 */
[----:B------:R-:W-:-:S05]  /*32f0*/  IADD3 R9, PT, PT, R4, R5, RZ ;  /* 0x0000000504097210 */ /* 0x000fca0007ffe0ff */
[----:B0-----:R-:W-:-:S06]  /*3300*/  IMAD.WIDE R8, R9, 0x4, R6 ;  /* 0x0000000409087825 */ /* 0x001fcc00078e0206 */
[----:B------:R-:W4:Y:S01]  /*3310*/  LDG.E R9, desc[UR10][R8.64] ;  /* 0x0000000a08097981 */ /* 0x000f22000c1e1900 */
[----:B------:R-:W0:Y:S01]  /*3320*/  MUFU.RCP R6, R3 ;  /* 0x0000000300067308 */ /* 0x000e220000001000 */
[----:B------:R-:W-:Y:S01]  /*3330*/  BSSY.RECONVERGENT B3, `(.L_x_89) ;  /* 0x000000c000037945 */ /* 0x000fe20003800200 */
[----:B0-----:R-:W-:-:S04]  /*3340*/  FFMA R7, R6, -R3, 1 ;  /* 0x3f80000006077423 */ /* 0x001fc80000000803 */
[----:B------:R-:W-:Y:S01]  /*3350*/  FFMA R6, R6, R7, R6 ;  /* 0x0000000706067223 */ /* 0x000fe20000000006 */
[----:B----4-:R-:W-:-:S04]  /*3360*/  FADD R18, R9, -R2 ;  /* 0x8000000209127221 */ /* 0x010fc80000000000 */
[----:B------:R-:W0:Y:S01]  /*3370*/  FCHK P0, R18, R3 ;  /* 0x0000000312007302 */ /* 0x000e220000000000 */
[----:B------:R-:W-:-:S04]  /*3380*/  FFMA R7, R6, R18, RZ ;  /* 0x0000001206077223 */ /* 0x000fc800000000ff */
[----:B---3--:R-:W-:-:S04]  /*3390*/  FFMA R10, R7, -R3, R18 ;  /* 0x80000003070a7223 */ /* 0x008fc80000000012 */
[----:B------:R-:W-:Y:S01]  /*33a0*/  FFMA R11, R6, R10, R7 ;  /* 0x0000000a060b7223 */ /* 0x000fe20000000007 */
[----:B0-----:R-:W-:Y:S06]  /*33b0*/  @!P0 BRA `(.L_x_90) ;  /* 0x00000000000c8947 */ /* 0x001fec0003800000 */
[----:B-12---:R-:W-:-:S07]  /*33c0*/  MOV R22, 0x33e0 ;  /* 0x000033e000167802 */ /* 0x006fce0000000f00 */
[----:B------:R-:W-:Y:S05]  /*33d0*/  CALL.REL.NOINC `($__internal_1_$__cuda_sm3x_div_rn_noftz_f32_slowpath) ;  /* 0x0000000400c07944 */ /* 0x000fea0003c00000 */
[----:B------:R-:W-:-:S07]  /*33e0*/  MOV R11, R25 ;  /* 0x00000019000b7202 */ /* 0x000fce0000000f00 */
.L_x_90:
[----:B------:R-:W-:Y:S05]  /*33f0*/  BSYNC.RECONVERGENT B3 ;  /* 0x0000000000037941 */ /* 0x000fea0003800200 */
.L_x_89:
        /* <DEDUP_REMOVED lines=9> */
.L_x_88:
[----:B------:R-:W4:Y:S01]  /*3490*/  LDCU.64 UR4, c[0x0][0x388] ;  /* 0x00007100ff0477ac */ /* 0x000f220008000a00 */
[----:B0-----:R-:W-:Y:S01]  /*34a0*/  IMAD R7, R5, R19, R0 ;  /* 0x0000001305077224 */ /* 0x001fe200078e0200 */
[----:B----4-:R-:W-:Y:S02]  /*34b0*/  MOV R8, UR4 ;  /* 0x0000000400087c02 */ /* 0x010fe40008000f00 */
[----:B------:R-:W-:-:S03]  /*34c0*/  MOV R9, UR5 ;  /* 0x0000000500097c02 */ /* 0x000fc60008000f00 */
[----:B------:R-:W-:-:S05]  /*34d0*/  IMAD.WIDE R6, R7, 0x4, R8 ;  /* 0x0000000407067825 */ /* 0x000fca00078e0208 */
[----:B------:R4:W-:Y:S02]  /*34e0*/  STG.E desc[UR10][R6.64], RZ ;  /* 0x000000ff06007986 */ /* 0x0009e4000c10190a */
.L_x_91:
[----:B------:R-:W-:Y:S05]  /*34f0*/  BSYNC.RECONVERGENT B2 ;  /* 0x0000000000027941 */ /* 0x000fea0003800200 */
.L_x_87:
[----:B------:R-:W-:Y:S01]  /*3500*/  FSETP.NEU.AND P0, PT, R3, RZ, PT ;  /* 0x000000ff0300720b */ /* 0x000fe20003f0d000 */
[----:B------:R-:W-:Y:S01]  /*3510*/  BSSY.RECONVERGENT B2, `(.L_x_92) ;  /* 0x0000022000027945 */ /* 0x000fe20003800200 */
[----:B0---4-:R-:W-:-:S11]  /*3520*/  IADD3 R7, PT, PT, R5, 0x1, RZ ;  /* 0x0000000105077810 */ /* 0x011fd60007ffe0ff */
[----:B------:R-:W-:Y:S05]  /*3530*/  @!P0 BRA `(.L_x_93) ;  /* 0x0000000000708947 */ /* 0x000fea0003800000 */
[----:B------:R-:W0:Y:S01]  /*3540*/  LDCU.64 UR4, c[0x0][0x380] ;  /* 0x00007000ff0477ac */ /* 0x000e220008000a00 */
[----:B------:R-:W-:Y:S02]  /*3550*/  SHF.R.S32.HI R9, RZ, 0x1f, R5 ;  /* 0x0000001fff097819 */ /* 0x000fe40000011405 */
[----:B------:R-:W-:-:S04]  /*3560*/  IADD3 R6, P0, PT, R4, R5, RZ ;  /* 0x0000000504067210 */ /* 0x000fc80007f1e0ff */
[----:B------:R-:W-:Y:S02]  /*3570*/  LEA.HI.X.SX32 R9, R4, R9, 0x1, P0 ;  /* 0x0000000904097211 */ /* 0x000fe400000f0eff */
[----:B0-----:R-:W-:-:S04]  /*3580*/  LEA R8, P0, R6, UR4, 0x2 ;  /* 0x0000000406087c11 */ /* 0x001fc8000f8010ff */
[----:B------:R-:W-:-:S06]  /*3590*/  LEA.HI.X R9, R6, UR5, R9, 0x2, P0 ;  /* 0x0000000506097c11 */ /* 0x000fcc00080f1409 */
[----:B------:R-:W4:Y:S01]  /*35a0*/  LDG.E R9, desc[UR10][R8.64+0x4] ;  /* 0x0000040a08097981 */ /* 0x000f22000c1e1900 */
[----:B------:R-:W3:Y:S01]  /*35b0*/  MUFU.RCP R6, R3 ;  /* 0x0000000300067308 */ /* 0x000ee20000001000 */
[----:B------:R-:W-:Y:S01]  /*35c0*/  BSSY.RECONVERGENT B3, `(.L_x_94) ;  /* 0x000000c000037945 */ /* 0x000fe20003800200 */
[----:B---3--:R-:W-:-:S04]  /*35d0*/  FFMA R11, R6, -R3, 1 ;  /* 0x3f800000060b7423 */ /* 0x008fc80000000803 */
[----:B------:R-:W-:Y:S01]  /*35e0*/  FFMA R6, R6, R11, R6 ;  /* 0x0000000b06067223 */ /* 0x000fe20000000006 */
[----:B----4-:R-:W-:-:S04]  /*35f0*/  FADD R18, R9, -R2 ;  /* 0x8000000209127221 */ /* 0x010fc80000000000 */
        /* <DEDUP_REMOVED lines=8> */
.L_x_95:
[----:B------:R-:W-:Y:S05]  /*3680*/  BSYNC.RECONVERGENT B3 ;  /* 0x0000000000037941 */ /* 0x000fea0003800200 */
.L_x_94:
[----:B------:R-:W0:Y:S01]  /*3690*/  LDCU UR4, c[0x0][0x390] ;  /* 0x00007200ff0477ac */ /* 0x000e220008000800 */
[----:B------:R-:W3:Y:S01]  /*36a0*/  LDC.64 R8, c[0x0][0x388] ;  /* 0x0000e200ff087b82 */ /* 0x000ee20000000a00 */
[----:B0-----:R-:W-:-:S05]  /*36b0*/  MOV R19, UR4 ;  /* 0x0000000400137c02 */ /* 0x001fca0008000f00 */
[----:B------:R-:W-:-:S04]  /*36c0*/  IMAD R7, R7, R19, R0 ;  /* 0x0000001307077224 */ /* 0x000fc800078e0200 */
[----:B---3--:R-:W-:-:S05]  /*36d0*/  IMAD.WIDE R6, R7, 0x4, R8 ;  /* 0x0000000407067825 */ /* 0x008fca00078e0208 */
[----:B------:R4:W-:Y:S01]  /*36e0*/  STG.E desc[UR10][R6.64], R11 ;  /* 0x0000000b06007986 */ /* 0x0009e2000c10190a */
[----:B------:R-:W-:Y:S05]  /*36f0*/  BRA `(.L_x_96) ;  /* 0x00000000000c7947 */ /* 0x000fea0003800000 */
.L_x_93:
[----:B------:R-:W-:-:S04]  /*3700*/  IMAD R7, R7, R19, R0 ;  /* 0x0000001307077224 */ /* 0x000fc800078e0200 */
[----:B------:R-:W-:-:S05]  /*3710*/  IMAD.WIDE R8, R7, 0x4, R8 ;  /* 0x0000000407087825 */ /* 0x000fca00078e0208 */
[----:B------:R0:W-:Y:S02]  /*3720*/  STG.E desc[UR10][R8.64], RZ ;  /* 0x000000ff08007986 */ /* 0x0001e4000c10190a */
.L_x_96:
[----:B------:R-:W-:Y:S05]  /*3730*/  BSYNC.RECONVERGENT B2 ;  /* 0x0000000000027941 */ /* 0x000fea0003800200 */
.L_x_92:
[----:B------:R-:W-:-:S07]  /*3740*/  IADD3 R5, PT, PT, R5, 0x2, RZ ;  /* 0x0000000205057810 */ /* 0x000fce0007ffe0ff */
.L_x_86:
[----:B0---4-:R-:W-:-:S04]  /*3750*/  LOP3.LUT R6, R19, 0x1, RZ, 0xc0, !PT ;  /* 0x0000000113067812 */ /* 0x011fc800078ec0ff */
[----:B------:R-:W-:-:S13]  /*3760*/  ISETP.NE.U32.AND P0, PT, R6, 0x1, PT ;  /* 0x000000010600780c */ /* 0x000fda0003f05070 */
[----:B------:R-:W-:Y:S05]  /*3770*/  @P0 EXIT ;  /* 0x000000000000094d */ /* 0x000fea0003800000 */
[----:B------:R-:W-:-:S13]  /*3780*/  FSETP.NEU.AND P0, PT, R3, RZ, PT ;  /* 0x000000ff0300720b */ /* 0x000fda0003f0d000 */
[----:B------:R-:W-:Y:S05]  /*3790*/  @!P0 BRA `(.L_x_97) ;  /* 0x0000000000608947 */ /* 0x000fea0003800000 */
[----:B------:R-:W0:Y:S01]  /*37a0*/  LDC.64 R6, c[0x0][0x380] ;  /* 0x0000e000ff067b82 */ /* 0x000e220000000a00 */
[----:B------:R-:W-:-:S05]  /*37b0*/  IADD3 R9, PT, PT, R4, R5, RZ ;  /* 0x0000000504097210 */ /* 0x000fca0007ffe0ff */
[----:B0-----:R-:W-:-:S06]  /*37c0*/  IMAD.WIDE R6, R9, 0x4, R6 ;  /* 0x0000000409067825 */ /* 0x001fcc00078e0206 */
[----:B------:R-:W4:Y:S01]  /*37d0*/  LDG.E R7, desc[UR10][R6.64] ;  /* 0x0000000a06077981 */ /* 0x000f22000c1e1900 */
[----:B------:R-:W0:Y:S01]  /*37e0*/  MUFU.RCP R4, R3 ;  /* 0x0000000300047308 */ /* 0x000e220000001000 */
[----:B------:R-:W-:Y:S01]  /*37f0*/  BSSY.RECONVERGENT B2, `(.L_x_98) ;  /* 0x000000c000027945 */ /* 0x000fe20003800200 */
[----:B0-----:R-:W-:Y:S01]  /*3800*/  FFMA R9, R4, -R3, 1 ;  /* 0x3f80000004097423 */ /* 0x001fe20000000803 */
[----:B----4-:R-:W-:-:S03]  /*3810*/  FADD R18, R7, -R2 ;  /* 0x8000000207127221 */ /* 0x010fc60000000000 */
[----:B------:R-:W-:Y:S02]  /*3820*/  FFMA R2, R4, R9, R4 ;  /* 0x0000000904027223 */ /* 0x000fe40000000004 */
[----:B------:R-:W0:Y:S02]  /*3830*/  FCHK P0, R18, R3 ;  /* 0x0000000312007302 */ /* 0x000e240000000000 */
[----:B------:R-:W-:-:S04]  /*3840*/  FFMA R4, R2, R18, RZ ;  /* 0x0000001202047223 */ /* 0x000fc800000000ff */
[----:B------:R-:W-:-:S04]  /*3850*/  FFMA R9, R4, -R3, R18 ;  /* 0x8000000304097223 */ /* 0x000fc80000000012 */
[----:B------:R-:W-:Y:S01]  /*3860*/  FFMA R9, R2, R9, R4 ;  /* 0x0000000902097223 */ /* 0x000fe20000000004 */
[----:B0-----:R-:W-:Y:S06]  /*3870*/  @!P0 BRA `(.L_x_99) ;  /* 0x00000000000c8947 */ /* 0x001fec0003800000 */
[----:B-12---:R-:W-:-:S07]  /*3880*/  MOV R22, 0x38a0 ;  /* 0x000038a000167802 */ /* 0x006fce0000000f00 */
[----:B---3--:R-:W-:Y:S05]  /*3890*/  CALL.REL.NOINC `($__internal_1_$__cuda_sm3x_div_rn_noftz_f32_slowpath) ;  /* 0x0000000000907944 */ /* 0x008fea0003c00000 */
[----:B------:R-:W-:-:S07]  /*38a0*/  MOV R9, R25 ;  /* 0x0000001900097202 */ /* 0x000fce0000000f00 */
.L_x_99:
[----:B------:R-:W-:Y:S05]  /*38b0*/  BSYNC.RECONVERGENT B2 ;  /* 0x0000000000027941 */ /* 0x000fea0003800200 */
.L_x_98:
[----:B------:R-:W0:Y:S01]  /*38c0*/  LDC.64 R2, c[0x0][0x388] ;  /* 0x0000e200ff027b82 */ /* 0x000e220000000a00 */
[----:B------:R-:W4:Y:S02]  /*38d0*/  LDCU UR4, c[0x0][0x390] ;  /* 0x00007200ff0477ac */ /* 0x000f240008000800 */
[----:B----4-:R-:W-:-:S04]  /*38e0*/  IMAD R5, R5, UR4, R0 ;  /* 0x0000000405057c24 */ /* 0x010fc8000f8e0200 */
[----:B0-----:R-:W-:-:S05]  /*38f0*/  IMAD.WIDE R2, R5, 0x4, R2 ;  /* 0x0000000405027825 */ /* 0x001fca00078e0202 */
[----:B------:R-:W-:Y:S01]  /*3900*/  STG.E desc[UR10][R2.64], R9 ;  /* 0x0000000902007986 */ /* 0x000fe2000c10190a */
[----:B------:R-:W-:Y:S05]  /*3910*/  EXIT ;  /* 0x000000000000794d */ /* 0x000fea0003800000 */
.L_x_97:
[----:B------:R-:W0:Y:S01]  /*3920*/  LDC.64 R2, c[0x0][0x388] ;  /* 0x0000e200ff027b82 */ /* 0x000e220000000a00 */
[----:B------:R-:W-:-:S04]  /*3930*/  IMAD R5, R5, R19, R0 ;  /* 0x0000001305057224 */ /* 0x000fc800078e0200 */
[----:B0-----:R-:W-:-:S05]  /*3940*/  IMAD.WIDE R2, R5, 0x4, R2 ;  /* 0x0000000405027825 */ /* 0x001fca00078e0202 */
[----:B------:R-:W-:Y:S01]  /*3950*/  STG.E desc[UR10][R2.64], RZ ;  /* 0x000000ff02007986 */ /* 0x000fe2000c10190a */
[----:B------:R-:W-:Y:S05]  /*3960*/  EXIT ;  /* 0x000000000000794d */ /* 0x000fea0003800000 */
        .weak           $__internal_0_$__cuda_sm20_sqrt_rn_f32_slowpath
        .type           $__internal_0_$__cuda_sm20_sqrt_rn_f32_slowpath,@function
        .size           $__internal_0_$__cuda_sm20_sqrt_rn_f32_slowpath,($__internal_1_$__cuda_sm3x_div_rn_noftz_f32_slowpath - $__internal_0_$__cuda_sm20_sqrt_rn_f32_slowpath)
$__internal_0_$__cuda_sm20_sqrt_rn_f32_slowpath:
[----:B------:R-:W-:-:S13]  /*3970*/  LOP3.LUT P0, RZ, R3, 0x7fffffff, RZ, 0xc0, !PT ;  /* 0x7fffffff03ff7812 */ /* 0x000fda000780c0ff */
[----:B------:R-:W-:Y:S01]  /*3980*/  @!P0 MOV R4, R3 ;  /* 0x0000000300048202 */ /* 0x000fe20000000f00 */
[----:B------:R-:W-:Y:S06]  /*3990*/  @!P0 BRA `(.L_x_100) ;  /* 0x0000000000408947 */ /* 0x000fec0003800000 */
[----:B------:R-:W-:-:S13]  /*39a0*/  FSETP.GEU.FTZ.AND P0, PT, R3, RZ, PT ;  /* 0x000000ff0300720b */ /* 0x000fda0003f1e000 */
[----:B------:R-:W-:Y:S01]  /*39b0*/  @!P0 MOV R4, 0x7fffffff ;  /* 0x7fffffff00048802 */ /* 0x000fe20000000f00 */
[----:B------:R-:W-:Y:S06]  /*39c0*/  @!P0 BRA `(.L_x_100) ;  /* 0x0000000000348947 */ /* 0x000fec0003800000 */
[----:B------:R-:W-:-:S13]  /*39d0*/  FSETP.GTU.FTZ.AND P0, PT, |R3|, +INF , PT ;  /* 0x7f8000000300780b */ /* 0x000fda0003f1c200 */
[----:B------:R-:W-:Y:S01]  /*39e0*/  @P0 FADD.FTZ R4, R3, 1 ;  /* 0x3f80000003040421 */ /* 0x000fe20000010000 */
[----:B------:R-:W-:Y:S06]  /*39f0*/  @P0 BRA `(.L_x_100) ;  /* 0x0000000000280947 */ /* 0x000fec0003800000 */
[----:B------:R-:W-:-:S13]  /*3a00*/  FSETP.NEU.FTZ.AND P0, PT, |R3|, +INF , PT ;  /* 0x7f8000000300780b */ /* 0x000fda0003f1d200 */
[----:B------:R-:W-:-:S04]  /*3a10*/  @P0 FFMA R5, R3, 1.84467440737095516160e+19, RZ ;  /* 0x5f80000003050823 */ /* 0x000fc800000000ff */
[----:B------:R-:W0:Y:S02]  /*3a20*/  @P0 MUFU.RSQ R4, R5 ;  /* 0x0000000500040308 */ /* 0x000e240000001400 */
[----:B0-----:R-:W-:Y:S01]  /*3a30*/  @P0 FMUL.FTZ R6, R5, R4 ;  /* 0x0000000405060220 */ /* 0x001fe20000410000 */
[----:B------:R-:W-:Y:S01]  /*3a40*/  @P0 FMUL.FTZ R10, R4, 0.5 ;  /* 0x3f000000040a0820 */ /* 0x000fe20000410000 */
[----:B------:R-:W-:Y:S02]  /*3a50*/  @!P0 MOV R4, R3 ;  /* 0x0000000300048202 */ /* 0x000fe40000000f00 */
[----:B------:R-:W-:-:S04]  /*3a60*/  @P0 FADD.FTZ R8, -R6, -RZ ;  /* 0x800000ff06080221 */ /* 0x000fc80000010100 */
[----:B------:R-:W-:-:S04]  /*3a70*/  @P0 FFMA R9, R6, R8, R5 ;  /* 0x0000000806090223 */ /* 0x000fc80000000005 */
[----:B------:R-:W-:-:S04]  /*3a80*/  @P0 FFMA R9, R9, R10, R6 ;  /* 0x0000000a09090223 */ /* 0x000fc80000000006 */
[----:B------:R-:W-:-:S07]  /*3a90*/  @P0 FMUL.FTZ R4, R9, 2.3283064365386962891e-10 ;  /* 0x2f80000009040820 */ /* 0x000fce0000410000 */
.L_x_100:
[----:B------:R-:W-:Y:S01]  /*3aa0*/  HFMA2 R5, -RZ, RZ, 0, 0 ;  /* 0x00000000ff057431 */ /* 0x000fe200000001ff */
[----:B------:R-:W-:Y:S02]  /*3ab0*/  MOV R3, R4 ;  /* 0x0000000400037202 */ /* 0x000fe40000000f00 */
[----:B------:R-:W-:-:S04]  /*3ac0*/  MOV R4, R11 ;  /* 0x0000000b00047202 */ /* 0x000fc80000000f00 */
[----:B------:R-:W-:Y:S05]  /*3ad0*/  RET.REL.NODEC R4 `(_Z10matrixNormPfS_i) ;  /* 0xffffffc404487950 */ /* 0x000fea0003c3ffff */
        .weak           $__internal_1_$__cuda_sm3x_div_rn_noftz_f32_slowpath
        .type           $__internal_1_$__cuda_sm3x_div_rn_noftz_f32_slowpath,@function
        .size           $__internal_1_$__cuda_sm3x_div_rn_noftz_f32_slowpath,(.L_x_114 - $__internal_1_$__cuda_sm3x_div_rn_noftz_f32_slowpath)
$__internal_1_$__cuda_sm3x_div_rn_noftz_f32_slowpath:
[----:B------:R-:W-:Y:S01]  /*3ae0*/  SHF.R.U32.HI R23, RZ, 0x17, R3 ;  /* 0x00000017ff177819 */ /* 0x000fe20000011603 */
[----:B------:R-:W-:Y:S01]  /*3af0*/  BSSY.RECONVERGENT B0, `(.L_x_101) ;  /* 0x0000063000007945 */ /* 0x000fe20003800200 */
[----:B------:R-:W-:Y:S02]  /*3b00*/  SHF.R.U32.HI R25, RZ, 0x17, R18 ;  /* 0x00000017ff197819 */ /* 0x000fe40000011612 */
[----:B------:R-:W-:Y:S02]  /*3b10*/  LOP3.LUT R23, R23, 0xff, RZ, 0xc0, !PT ;  /* 0x000000ff17177812 */ /* 0x000fe400078ec0ff */
[----:B------:R-:W-:Y:S02]  /*3b20*/  LOP3.LUT R25, R25, 0xff, RZ, 0xc0, !PT ;  /* 0x000000ff19197812 */ /* 0x000fe400078ec0ff */
[----:B------:R-:W-:Y:S02]  /*3b30*/  IADD3 R26, PT, PT, R23, -0x1, RZ ;  /* 0xffffffff171a7810 */ /* 0x000fe40007ffe0ff */
[----:B------:R-:W-:-:S02]  /*3b40*/  IADD3 R28, PT, PT, R25, -0x1, RZ ;  /* 0xffffffff191c7810 */ /* 0x000fc40007ffe0ff */
[----:B------:R-:W-:Y:S02]  /*3b50*/  ISETP.GT.U32.AND P0, PT, R26, 0xfd, PT ;  /* 0x000000fd1a00780c */ /* 0x000fe40003f04070 */
[----:B------:R-:W-:Y:S02]  /*3b60*/  MOV R27, R3 ;  /* 0x00000003001b7202 */ /* 0x000fe40000000f00 */
[----:B------:R-:W-:-:S13]  /*3b70*/  ISETP.GT.U32.OR P0, PT, R28, 0xfd, P0 ;  /* 0x000000fd1c00780c */ /* 0x000fda0000704470 */
[----:B------:R-:W-:Y:S01]  /*3b80*/  @!P0 MOV R19, RZ ;  /* 0x000000ff00138202 */ /* 0x000fe20000000f00 */
[----:B------:R-:W-:Y:S06]  /*3b90*/  @!P0 BRA `(.L_x_102) ;  /* 0x00000000005c8947 */ /* 0x000fec0003800000 */
[----:B------:R-:W-:Y:S02]  /*3ba0*/  FSETP.GTU.FTZ.AND P0, PT, |R18|, +INF , PT ;  /* 0x7f8000001200780b */ /* 0x000fe40003f1c200 */
[----:B------:R-:W-:-:S04]  /*3bb0*/  FSETP.GTU.FTZ.AND P1, PT, |R3|, +INF , PT ;  /* 0x7f8000000300780b */ /* 0x000fc80003f3c200 */
[----:B------:R-:W-:-:S13]  /*3bc0*/  PLOP3.LUT P0, PT, P0, P1, PT, 0xf8, 0x8f ;  /* 0x00000000008f781c */ /* 0x000fda0000703f70 */
[----:B------:R-:W-:Y:S05]  /*3bd0*/  @P0 BRA `(.L_x_103) ;  /* 0x00000004004c0947 */ /* 0x000fea0003800000 */
[----:B------:R-:W-:-:S13]  /*3be0*/  LOP3.LUT P0, RZ, R27, 0x7fffffff, R18, 0xc8, !PT ;  /* 0x7fffffff1bff7812 */ /* 0x000fda000780c812 */
[----:B------:R-:W-:Y:S05]  /*3bf0*/  @!P0 BRA `(.L_x_104) ;  /* 0x00000004003c8947 */ /* 0x000fea0003800000 */
[C---:B------:R-:W-:Y:S02]  /*3c00*/  FSETP.NEU.FTZ.AND P3, PT, |R18|.reuse, +INF , PT ;  /* 0x7f8000001200780b */ /* 0x040fe40003f7d200 */
[----:B------:R-:W-:Y:S02]  /*3c10*/  FSETP.NEU.FTZ.AND P1, PT, |R3|, +INF , PT ;  /* 0x7f8000000300780b */ /* 0x000fe40003f3d200 */
[----:B------:R-:W-:-:S11]  /*3c20*/  FSETP.NEU.FTZ.AND P0, PT, |R18|, +INF , PT ;  /* 0x7f8000001200780b */ /* 0x000fd60003f1d200 */
[----:B------:R-:W-:Y:S05]  /*3c30*/  @!P1 BRA !P3, `(.L_x_104) ;  /* 0x00000004002c9947 */ /* 0x000fea0005800000 */
[----:B------:R-:W-:-:S04]  /*3c40*/  LOP3.LUT P3, RZ, R18, 0x7fffffff, RZ, 0xc0, !PT ;  /* 0x7fffffff12ff7812 */ /* 0x000fc8000786c0ff */
[----:B------:R-:W-:-:S13]  /*3c50*/  PLOP3.LUT P1, PT, P1, P3, PT, 0x2f, 0xf2 ;  /* 0x0000000000f2781c */ /* 0x000fda0000f26577 */
[----:B------:R-:W-:Y:S05]  /*3c60*/  @P1 BRA `(.L_x_105) ;  /* 0x0000000400181947 */ /* 0x000fea0003800000 */
[----:B------:R-:W-:-:S04]  /*3c70*/  LOP3.LUT P1, RZ, R27, 0x7fffffff, RZ, 0xc0, !PT ;  /* 0x7fffffff1bff7812 */ /* 0x000fc8000782c0ff */
[----:B------:R-:W-:-:S13]  /*3c80*/  PLOP3.LUT P0, PT, P0, P1, PT, 0x2f, 0xf2 ;  /* 0x0000000000f2781c */ /* 0x000fda0000702577 */
[----:B------:R-:W-:Y:S05]  /*3c90*/  @P0 BRA `(.L_x_106) ;  /* 0x0000000400000947 */ /* 0x000fea0003800000 */
[----:B------:R-:W-:Y:S02]  /*3ca0*/  ISETP.GE.AND P0, PT, R28, RZ, PT ;  /* 0x000000ff1c00720c */ /* 0x000fe40003f06270 */
[----:B------:R-:W-:-:S11]  /*3cb0*/  ISETP.GE.AND P1, PT, R26, RZ, PT ;  /* 0x000000ff1a00720c */ /* 0x000fd60003f26270 */
[----:B------:R-:W-:Y:S01]  /*3cc0*/  @P0 MOV R19, RZ ;  /* 0x000000ff00130202 */ /* 0x000fe20000000f00 */
[----:B------:R-:W-:Y:S01]  /*3cd0*/  @!P0 FFMA R18, R18, 1.84467440737095516160e+19, RZ ;  /* 0x5f80000012128823 */ /* 0x000fe200000000ff */
[----:B------:R-:W-:Y:S01]  /*3ce0*/  @!P0 MOV R19, 0xffffffc0 ;  /* 0xffffffc000138802 */ /* 0x000fe20000000f00 */
[----:B------:R-:W-:-:S03]  /*3cf0*/  @!P1 FFMA R27, R3, 1.84467440737095516160e+19, RZ ;  /* 0x5f800000031b9823 */ /* 0x000fc600000000ff */
[----:B------:R-:W-:-:S07]  /*3d00*/  @!P1 IADD3 R19, PT, PT, R19, 0x40, RZ ;  /* 0x0000004013139810 */ /* 0x000fce0007ffe0ff */
.L_x_102:
[----:B------:R-:W-:Y:S01]  /*3d10*/  LEA R26, R23, 0xc0800000, 0x17 ;  /* 0xc0800000171a7811 */ /* 0x000fe200078eb8ff */
[----:B------:R-:W-:Y:S03]  /*3d20*/  BSSY.RECONVERGENT B1, `(.L_x_107) ;  /* 0x0000036000017945 */ /* 0x000fe60003800200 */
[----:B------:R-:W-:Y:S02]  /*3d30*/  IADD3 R28, PT, PT, -R26, R27, RZ ;  /* 0x0000001b1a1c7210 */ /* 0x000fe40007ffe1ff */
[----:B------:R-:W-:Y:S02]  /*3d40*/  IADD3 R27, PT, PT, R25, -0x7f, RZ ;  /* 0xffffff81191b7810 */ /* 0x000fe40007ffe0ff */
[----:B------:R-:W0:Y:S01]  /*3d50*/  MUFU.RCP R26, R28 ;  /* 0x0000001c001a7308 */ /* 0x000e220000001000 */
[----:B------:R-:W-:Y:S01]  /*3d60*/  FADD.FTZ R25, -R28, -RZ ;  /* 0x800000ff1c197221 */ /* 0x000fe20000010100 */
[C---:B------:R-:W-:Y:S01]  /*3d70*/  IADD3 R30, PT, PT, R27.reuse, 0x7f, -R23 ;  /* 0x0000007f1b1e7810 */ /* 0x040fe20007ffe817 */
[----:B------:R-:W-:-:S03]  /*3d80*/  IMAD R18, R27, -0x800000, R18 ;  /* 0xff8000001b127824 */ /* 0x000fc600078e0212 */
[----:B------:R-:W-:Y:S01]  /*3d90*/  IADD3 R19, PT, PT, R30, R19, RZ ;  /* 0x000000131e137210 */ /* 0x000fe20007ffe0ff */
[----:B0-----:R-:W-:-:S04]  /*3da0*/  FFMA R23, R26, R25, 1 ;  /* 0x3f8000001a177423 */ /* 0x001fc80000000019 */
[----:B------:R-:W-:-:S04]  /*3db0*/  FFMA R23, R26, R23, R26 ;  /* 0x000000171a177223 */ /* 0x000fc8000000001a */
[----:B------:R-:W-:-:S04]  /*3dc0*/  FFMA R26, R18, R23, RZ ;  /* 0x00000017121a7223 */ /* 0x000fc800000000ff */
[----:B------:R-:W-:-:S04]  /*3dd0*/  FFMA R27, R25, R26, R18 ;  /* 0x0000001a191b7223 */ /* 0x000fc80000000012 */
[----:B------:R-:W-:-:S04]  /*3de0*/  FFMA R26, R23, R27, R26 ;  /* 0x0000001b171a7223 */ /* 0x000fc8000000001a */
[----:B------:R-:W-:-:S04]  /*3df0*/  FFMA R27, R25, R26, R18 ;  /* 0x0000001a191b7223 */ /* 0x000fc80000000012 */
[----:B------:R-:W-:-:S05]  /*3e00*/  FFMA R18, R23, R27, R26 ;  /* 0x0000001b17127223 */ /* 0x000fca000000001a */
[----:B------:R-:W-:-:S04]  /*3e10*/  SHF.R.U32.HI R25, RZ, 0x17, R18 ;  /* 0x00000017ff197819 */ /* 0x000fc80000011612 */
[----:B------:R-:W-:-:S04]  /*3e20*/  LOP3.LUT R28, R25, 0xff, RZ, 0xc0, !PT ;  /* 0x000000ff191c7812 */ /* 0x000fc800078ec0ff */
[----:B------:R-:W-:-:S04]  /*3e30*/  IADD3 R25, PT, PT, R28, R19, RZ ;  /* 0x000000131c197210 */ /* 0x000fc80007ffe0ff */
[----:B------:R-:W-:-:S04]  /*3e40*/  IADD3 R28, PT, PT, R25, -0x1, RZ ;  /* 0xffffffff191c7810 */ /* 0x000fc80007ffe0ff */
[----:B------:R-:W-:-:S13]  /*3e50*/  ISETP.GE.U32.AND P0, PT, R28, 0xfe, PT ;  /* 0x000000fe1c00780c */ /* 0x000fda0003f06070 */
[----:B------:R-:W-:Y:S05]  /*3e60*/  @!P0 BRA `(.L_x_108) ;  /* 0x0000000000808947 */ /* 0x000fea0003800000 */
[----:B------:R-:W-:-:S13]  /*3e70*/  ISETP.GT.AND P0, PT, R25, 0xfe, PT ;  /* 0x000000fe1900780c */ /* 0x000fda0003f04270 */
[----:B------:R-:W-:Y:S05]  /*3e80*/  @P0 BRA `(.L_x_109) ;  /* 0x00000000006c0947 */ /* 0x000fea0003800000 */
[----:B------:R-:W-:-:S13]  /*3e90*/  ISETP.GE.AND P0, PT, R25, 0x1, PT ;  /* 0x000000011900780c */ /* 0x000fda0003f06270 */
[----:B------:R-:W-:Y:S05]  /*3ea0*/  @P0 BRA `(.L_x_110) ;  /* 0x0000000000740947 */ /* 0x000fea0003800000 */
[----:B------:R-:W-:Y:S02]  /*3eb0*/  ISETP.GE.AND P0, PT, R25, -0x18, PT ;  /* 0xffffffe81900780c */ /* 0x000fe40003f06270 */
[----:B------:R-:W-:-:S11]  /*3ec0*/  LOP3.LUT R18, R18, 0x80000000, RZ, 0xc0, !PT ;  /* 0x8000000012127812 */ /* 0x000fd600078ec0ff */
[----:B------:R-:W-:Y:S05]  /*3ed0*/  @!P0 BRA `(.L_x_110) ;  /* 0x0000000000688947 */ /* 0x000fea0003800000 */
[CCC-:B------:R-:W-:Y:S01]  /*3ee0*/  FFMA.RP R28, R23.reuse, R27.reuse, R26.reuse ;  /* 0x0000001b171c7223 */ /* 0x1c0fe2000000801a */
[CCC-:B------:R-:W-:Y:S01]  /*3ef0*/  FFMA.RM R19, R23.reuse, R27.reuse, R26.reuse ;  /* 0x0000001b17137223 */ /* 0x1c0fe2000000401a */
[----:B------:R-:W-:Y:S01]  /*3f00*/  FFMA.RZ R23, R23, R27, R26 ;  /* 0x0000001b17177223 */ /* 0x000fe2000000c01a */
[C---:B------:R-:W-:Y:S02]  /*3f10*/  IADD3 R26, PT, PT, R25.reuse, 0x20, RZ ;  /* 0x00000020191a7810 */ /* 0x040fe40007ffe0ff */
[----:B------:R-:W-:Y:S02]  /*3f20*/  ISETP.NE.AND P3, PT, R25, RZ, PT ;  /* 0x000000ff1900720c */ /* 0x000fe40003f65270 */
[----:B------:R-:W-:Y:S02]  /*3f30*/  LOP3.LUT R23, R23, 0x7fffff, RZ, 0xc0, !PT ;  /* 0x007fffff17177812 */ /* 0x000fe400078ec0ff */
[----:B------:R-:W-:Y:S02]  /*3f40*/  FSETP.NEU.FTZ.AND P0, PT, R28, R19, PT ;  /* 0x000000131c00720b */ /* 0x000fe40003f1d000 */
[----:B------:R-:W-:-:S02]  /*3f50*/  LOP3.LUT R23, R23, 0x800000, RZ, 0xfc, !PT ;  /* 0x0080000017177812 */ /* 0x000fc400078efcff */
[C---:B------:R-:W-:Y:S02]  /*3f60*/  ISETP.NE.AND P1, PT, R25.reuse, RZ, PT ;  /* 0x000000ff1900720c */ /* 0x040fe40003f25270 */
[----:B------:R-:W-:Y:S02]  /*3f70*/  IADD3 R28, PT, PT, -R25, RZ, RZ ;  /* 0x000000ff191c7210 */ /* 0x000fe40007ffe1ff */
[----:B------:R-:W-:Y:S02]  /*3f80*/  SHF.L.U32 R26, R23, R26, RZ ;  /* 0x0000001a171a7219 */ /* 0x000fe400000006ff */
[----:B------:R-:W-:Y:S02]  /*3f90*/  SEL R28, R28, RZ, P3 ;  /* 0x000000ff1c1c7207 */ /* 0x000fe40001800000 */
[----:B------:R-:W-:Y:S02]  /*3fa0*/  ISETP.NE.AND P1, PT, R26, RZ, P1 ;  /* 0x000000ff1a00720c */ /* 0x000fe40000f25270 */
[----:B------:R-:W-:-:S02]  /*3fb0*/  SHF.R.U32.HI R28, RZ, R28, R23 ;  /* 0x0000001cff1c7219 */ /* 0x000fc40000011617 */
[----:B------:R-:W-:Y:S02]  /*3fc0*/  PLOP3.LUT P0, PT, P0, P1, PT, 0xf8, 0x8f ;  /* 0x00000000008f781c */ /* 0x000fe40000703f70 */
[----:B------:R-:W-:Y:S02]  /*3fd0*/  SHF.R.U32.HI R26, RZ, 0x1, R28 ;  /* 0x00000001ff1a7819 */ /* 0x000fe4000001161c */
[----:B------:R-:W-:-:S04]  /*3fe0*/  SEL R19, RZ, 0x1, !P0 ;  /* 0x00000001ff137807 */ /* 0x000fc80004000000 */
[----:B------:R-:W-:-:S04]  /*3ff0*/  LOP3.LUT R19, R19, 0x1, R26, 0xf8, !PT ;  /* 0x0000000113137812 */ /* 0x000fc800078ef81a */
[----:B------:R-:W-:-:S04]  /*4000*/  LOP3.LUT R19, R19, R28, RZ, 0xc0, !PT ;  /* 0x0000001c13137212 */ /* 0x000fc800078ec0ff */
[----:B------:R-:W-:-:S04]  /*4010*/  IADD3 R19, PT, PT, R26, R19, RZ ;  /* 0x000000131a137210 */ /* 0x000fc80007ffe0ff */
[----:B------:R-:W-:Y:S01]  /*4020*/  LOP3.LUT R18, R19, R18, RZ, 0xfc, !PT ;  /* 0x0000001213127212 */ /* 0x000fe200078efcff */
[----:B------:R-:W-:Y:S06]  /*4030*/  BRA `(.L_x_110) ;  /* 0x0000000000107947 */ /* 0x000fec0003800000 */
.L_x_109:
[----:B------:R-:W-:-:S04]  /*4040*/  LOP3.LUT R18, R18, 0x80000000, RZ, 0xc0, !PT ;  /* 0x8000000012127812 */ /* 0x000fc800078ec0ff */
[----:B------:R-:W-:Y:S01]  /*4050*/  LOP3.LUT R18, R18, 0x7f800000, RZ, 0xfc, !PT ;  /* 0x7f80000012127812 */ /* 0x000fe200078efcff */
[----:B------:R-:W-:Y:S06]  /*4060*/  BRA `(.L_x_110) ;  /* 0x0000000000047947 */ /* 0x000fec0003800000 */
.L_x_108:
[----:B------:R-:W-:-:S07]  /*4070*/  LEA R18, R19, R18, 0x17 ;  /* 0x0000001213127211 */ /* 0x000fce00078eb8ff */
.L_x_110:
[----:B------:R-:W-:Y:S05]  /*4080*/  BSYNC.RECONVERGENT B1 ;  /* 0x0000000000017941 */ /* 0x000fea0003800200 */
.L_x_107:
[----:B------:R-:W-:Y:S05]  /*4090*/  BRA `(.L_x_111) ;  /* 0x0000000000207947 */ /* 0x000fea0003800000 */
.L_x_106:
[----:B------:R-:W-:-:S04]  /*40a0*/  LOP3.LUT R18, R27, 0x80000000, R18, 0x48, !PT ;  /* 0x800000001b127812 */ /* 0x000fc800078e4812 */
[----:B------:R-:W-:Y:S01]  /*40b0*/  LOP3.LUT R18, R18, 0x7f800000, RZ, 0xfc, !PT ;  /* 0x7f80000012127812 */ /* 0x000fe200078efcff */
[----:B------:R-:W-:Y:S06]  /*40c0*/  BRA `(.L_x_111) ;  /* 0x0000000000147947 */ /* 0x000fec0003800000 */
.L_x_105:
[----:B------:R-:W-:Y:S01]  /*40d0*/  LOP3.LUT R18, R27, 0x80000000, R18, 0x48, !PT ;  /* 0x800000001b127812 */ /* 0x000fe200078e4812 */
[----:B------:R-:W-:Y:S06]  /*40e0*/  BRA `(.L_x_111) ;  /* 0x00000000000c7947 */ /* 0x000fec0003800000 */
.L_x_104:
[----:B------:R-:W0:Y:S01]  /*40f0*/  MUFU.RSQ R18, -QNAN ;  /* 0xffc0000000127908 */ /* 0x000e220000001400 */
[----:B------:R-:W-:Y:S05]  /*4100*/  BRA `(.L_x_111) ;  /* 0x0000000000047947 */ /* 0x000fea0003800000 */
.L_x_103:
[----:B------:R-:W-:-:S07]  /*4110*/  FADD.FTZ R18, R18, R3 ;  /* 0x0000000312127221 */ /* 0x000fce0000010000 */
.L_x_111:
[----:B------:R-:W-:Y:S05]  /*4120*/  BSYNC.RECONVERGENT B0 ;  /* 0x0000000000007941 */ /* 0x000fea0003800200 */
.L_x_101:
[----:B------:R-:W-:Y:S01]  /*4130*/  HFMA2 R19, -RZ, RZ, 0, 0 ;  /* 0x00000000ff137431 */ /* 0x000fe200000001ff */
[----:B0-----:R-:W-:Y:S02]  /*4140*/  MOV R25, R18 ;  /* 0x0000001200197202 */ /* 0x001fe40000000f00 */
[----:B------:R-:W-:-:S04]  /*4150*/  MOV R18, R22 ;  /* 0x0000001600127202 */ /* 0x000fc80000000f00 */
[----:B------:R-:W-:Y:S05]  /*4160*/  RET.REL.NODEC R18 `(_Z10matrixNormPfS_i) ;  /* 0xffffffbc12a47950 */ /* 0x000fea0003c3ffff */
.L_x_112:
[----:B------:R-:W-:-:S00]  /*4170*/  BRA `(.L_x_112) ;  /* 0xfffffffc00fc7947 */ /* 0x000fc0000383ffff */
[----:B------:R-:W-:-:S00]  /*4180*/  NOP ;  /* 0x0000000000007918 */ /* 0x000fc00000000000 */
[----:B------:R-:W-:-:S00]  /*4190*/  NOP ;  /* 0x0000000000007918 */ /* 0x000fc00000000000 */
[----:B------:R-:W-:-:S00]  /*41a0*/  NOP ;  /* 0x0000000000007918 */ /* 0x000fc00000000000 */
[----:B------:R-:W-:-:S00]  /*41b0*/  NOP ;  /* 0x0000000000007918 */ /* 0x000fc00000000000 */
[----:B------:R-:W-:-:S00]  /*41c0*/  NOP ;  /* 0x0000000000007918 */ /* 0x000fc00000000000 */
[----:B------:R-:W-:-:S00]  /*41d0*/  NOP ;  /* 0x0000000000007918 */ /* 0x000fc00000000000 */
[----:B------:R-:W-:-:S00]  /*41e0*/  NOP ;  /* 0x0000000000007918 */ /* 0x000fc00000000000 */
[----:B------:R-:W-:-:S00]  /*41f0*/  NOP ;  /* 0x0000000000007918 */ /* 0x000fc00000000000 */
.L_x_114:


//--------------------- .nv.shared.reserved.0     --------------------------
	.section	.nv.shared.reserved.0,"aw",@nobits
	.weak		__nv_reservedSMEM_offset_0_alias
	.size		__nv_reservedSMEM_offset_0_alias, 0, 64
	.other		__nv_reservedSMEM_offset_0_alias,@"STO_CUDA_RESERVED_SHARED STV_DEFAULT"
__nv_reservedSMEM_offset_0_alias:
	.zero		0
	.zero		64


//--------------------- .nv.constant0._Z10matrixNormPfS_i --------------------------
	.section	.nv.constant0._Z10matrixNormPfS_i,"a",@progbits
	.sectionflags	@""
	.align	4
.nv.constant0._Z10matrixNormPfS_i:
	.zero		916


//--------------------- SYMBOLS --------------------------

	.type		.nv.reservedSmem.offset0,@object
	.size		.nv.reservedSmem.offset0,0x4
